	.target	sm_100a

	.elftype	@"ET_EXEC"


//--------------------- .note.nv.tkinfo           --------------------------
	.section	.note.nv.tkinfo,"",@"SHT_NOTE"
	.sectionflags	@"SHF_NOTE_NV_TKINFO"
	.tkinfo
        /*0018*/ 	.word	0x00000002
        /*0030*/ 	.string	""
        /*0030*/ 	.string	"ptxas"
        /*0030*/ 	.string	"Cuda compilation tools, release 13.0, V13.0.88"
        /*0030*/ 	.string	"Build cuda_13.0.r13.0/compiler.36424714_0"
        /*0030*/ 	.string	"-arch sm_100a -m 64 "



//--------------------- .note.nv.cuinfo           --------------------------
	.section	.note.nv.cuinfo,"",@"SHT_NOTE"
	.sectionflags	@"SHF_NOTE_NV_CUINFO"
        /*0018*/ 	.short	0x0002
        /*001a*/ 	.short	0x0064
        /*001c*/ 	.short	0x0082
	.zero		2


//--------------------- .nv.info                  --------------------------
	.section	.nv.info,"",@"SHT_CUDA_INFO"
	.align	4


	//----- nvinfo : EIATTR_REGCOUNT
	.align		4
        /*0000*/ 	.byte	0x04, 0x2f
        /*0002*/ 	.short	(.L_19 - .L_18)
	.align		4
.L_18:
        /*0004*/ 	.word	index@(_ZN7cutlass13device_kernelINS_4conv6kernel13ConvUniversalINS1_16ConvProblemShapeILNS1_8OperatorE2ELi2EEENS1_10collective14CollectiveConvINS1_47MainloopSm100TmaUmmaWarpSpecializedImplicitGemmILS5_2ELi8ELi2ELi1ELi2EN4cute5tupleIJNSA_1CILi2EEENSC_ILi1EEESE_EEEEENSB_IJNSC_ILi64EEENSB_IJNSC_ILi128EEEEEENSB_IJSH_EEEEEENS_10bfloat16_tESM_NSA_8TiledMMAINSA_8MMA_AtomIJNSA_20SM100_MMA_F16BF16_SSISM_SM_fLi64ELi128ELNSA_4UMMA5MajorE1ELSR_1ELNSQ_7ScaleInE0ELSS_0EEEEEENSA_6LayoutINSB_IJSE_SE_SE_EEENSB_IJNSC_ILi0EEESX_SX_EEEEENSB_IJNSA_10UnderscoreES10_S10_EEEEENS7_6detail27Sm100ImplicitGemmTileTraitsINSA_13SM90_TMA_LOADENSA_14ComposedLayoutINSA_7SwizzleILi3ELi4ELi3EEENSA_18smem_ptr_flag_bitsILi16EEENSV_INSB_IJSH_NSC_ILi8EEEEEENSB_IJSE_SH_EEEEEEEvEENS14_INSA_30SM90_TMA_LOAD_IM2COL_MULTICASTES1F_vEEEENS_8epilogue10collective18CollectiveEpilogueINS1K_23Sm100TmaWarpSpecializedILi4ELi2ELi16ELb1ELb0EEEJSL_NSB_IJNSV_ISH_SE_EENSV_INSC_ILi32EEESE_EEEEESM_NSB_IJlNSB_IJSE_llEEESX_EEESM_S1U_NS1K_6fusion15FusionCallbacksIS1O_NS1V_17LinearCombinationISM_fSM_fLNS_15FloatRoundStyleE2EEESL_S1S_JEEENSA_5SM1004TMEM4LOAD26SM100_TMEM_LOAD_16dp256b4xES15_NS16_INS17_ILi2ELi4ELi3EEES1A_NSV_INSB_IJS1B_S1Q_EEENSB_IJS1Q_SE_EEEEEEENSA_17SM75_U32x4_LDSM_NENSA_14SM90_TMA_STOREES29_NSA_17SM90_U32x4_STSM_NENSA_39AutoVectorizingCopyWithAssumedAlignmentILi128EEEEEEvvEEEEvNT_6ParamsE)
        /*0008*/ 	.word	0x00000060


	//----- nvinfo : EIATTR_FRAME_SIZE
	.align		4
.L_19:
        /*000c*/ 	.byte	0x04, 0x11
        /*000e*/ 	.short	(.L_21 - .L_20)
	.align		4
.L_20:
        /*0010*/ 	.word	index@($__internal_2_$__cuda_sm10x_tcgen05_guardrail_trap_unallocated_columns_being_dealloced)
        /*0014*/ 	.word	0x00000008


	//----- nvinfo : EIATTR_FRAME_SIZE
	.align		4
.L_21:
        /*0018*/ 	.byte	0x04, 0x11
        /*001a*/ 	.short	(.L_23 - .L_22)
	.align		4
.L_22:
        /*001c*/ 	.word	index@($__internal_1_$__cuda_sm10x_tcgen05_guardrail_trap_phase_invalid_during_alloc)
        /*0020*/ 	.word	0x00000008


	//----- nvinfo : EIATTR_FRAME_SIZE
	.align		4
.L_23:
        /*0024*/ 	.byte	0x04, 0x11
        /*0026*/ 	.short	(.L_25 - .L_24)
	.align		4
.L_24:
        /*0028*/ 	.word	index@($__internal_0_$__cuda_sm10x_tcgen05_guardrail_trap_col_being_dealloced_not_returned_by_alloc)
        /*002c*/ 	.word	0x00000008


	//----- nvinfo : EIATTR_FRAME_SIZE
	.align		4
.L_25:
        /*0030*/ 	.byte	0x04, 0x11
        /*0032*/ 	.short	(.L_27 - .L_26)
	.align		4
.L_26:
        /*0034*/ 	.word	index@(_ZN7cutlass13device_kernelINS_4conv6kernel13ConvUniversalINS1_16ConvProblemShapeILNS1_8OperatorE2ELi2EEENS1_10collective14CollectiveConvINS1_47MainloopSm100TmaUmmaWarpSpecializedImplicitGemmILS5_2ELi8ELi2ELi1ELi2EN4cute5tupleIJNSA_1CILi2EEENSC_ILi1EEESE_EEEEENSB_IJNSC_ILi64EEENSB_IJNSC_ILi128EEEEEENSB_IJSH_EEEEEENS_10bfloat16_tESM_NSA_8TiledMMAINSA_8MMA_AtomIJNSA_20SM100_MMA_F16BF16_SSISM_SM_fLi64ELi128ELNSA_4UMMA5MajorE1ELSR_1ELNSQ_7ScaleInE0ELSS_0EEEEEENSA_6LayoutINSB_IJSE_SE_SE_EEENSB_IJNSC_ILi0EEESX_SX_EEEEENSB_IJNSA_10UnderscoreES10_S10_EEEEENS7_6detail27Sm100ImplicitGemmTileTraitsINSA_13SM90_TMA_LOADENSA_14ComposedLayoutINSA_7SwizzleILi3ELi4ELi3EEENSA_18smem_ptr_flag_bitsILi16EEENSV_INSB_IJSH_NSC_ILi8EEEEEENSB_IJSE_SH_EEEEEEEvEENS14_INSA_30SM90_TMA_LOAD_IM2COL_MULTICASTES1F_vEEEENS_8epilogue10collective18CollectiveEpilogueINS1K_23Sm100TmaWarpSpecializedILi4ELi2ELi16ELb1ELb0EEEJSL_NSB_IJNSV_ISH_SE_EENSV_INSC_ILi32EEESE_EEEEESM_NSB_IJlNSB_IJSE_llEEESX_EEESM_S1U_NS1K_6fusion15FusionCallbacksIS1O_NS1V_17LinearCombinationISM_fSM_fLNS_15FloatRoundStyleE2EEESL_S1S_JEEENSA_5SM1004TMEM4LOAD26SM100_TMEM_LOAD_16dp256b4xES15_NS16_INS17_ILi2ELi4ELi3EEES1A_NSV_INSB_IJS1B_S1Q_EEENSB_IJS1Q_SE_EEEEEEENSA_17SM75_U32x4_LDSM_NENSA_14SM90_TMA_STOREES29_NSA_17SM90_U32x4_STSM_NENSA_39AutoVectorizingCopyWithAssumedAlignmentILi128EEEEEEvvEEEEvNT_6ParamsE)
        /*0038*/ 	.word	0x00000008


	//----- nvinfo : EIATTR_MIN_STACK_SIZE
	.align		4
.L_27:
        /*003c*/ 	.byte	0x04, 0x12
        /*003e*/ 	.short	(.L_29 - .L_28)
	.align		4
.L_28:
        /*0040*/ 	.word	index@(_ZN7cutlass13device_kernelINS_4conv6kernel13ConvUniversalINS1_16ConvProblemShapeILNS1_8OperatorE2ELi2EEENS1_10collective14CollectiveConvINS1_47MainloopSm100TmaUmmaWarpSpecializedImplicitGemmILS5_2ELi8ELi2ELi1ELi2EN4cute5tupleIJNSA_1CILi2EEENSC_ILi1EEESE_EEEEENSB_IJNSC_ILi64EEENSB_IJNSC_ILi128EEEEEENSB_IJSH_EEEEEENS_10bfloat16_tESM_NSA_8TiledMMAINSA_8MMA_AtomIJNSA_20SM100_MMA_F16BF16_SSISM_SM_fLi64ELi128ELNSA_4UMMA5MajorE1ELSR_1ELNSQ_7ScaleInE0ELSS_0EEEEEENSA_6LayoutINSB_IJSE_SE_SE_EEENSB_IJNSC_ILi0EEESX_SX_EEEEENSB_IJNSA_10UnderscoreES10_S10_EEEEENS7_6detail27Sm100ImplicitGemmTileTraitsINSA_13SM90_TMA_LOADENSA_14ComposedLayoutINSA_7SwizzleILi3ELi4ELi3EEENSA_18smem_ptr_flag_bitsILi16EEENSV_INSB_IJSH_NSC_ILi8EEEEEENSB_IJSE_SH_EEEEEEEvEENS14_INSA_30SM90_TMA_LOAD_IM2COL_MULTICASTES1F_vEEEENS_8epilogue10collective18CollectiveEpilogueINS1K_23Sm100TmaWarpSpecializedILi4ELi2ELi16ELb1ELb0EEEJSL_NSB_IJNSV_ISH_SE_EENSV_INSC_ILi32EEESE_EEEEESM_NSB_IJlNSB_IJSE_llEEESX_EEESM_S1U_NS1K_6fusion15FusionCallbacksIS1O_NS1V_17LinearCombinationISM_fSM_fLNS_15FloatRoundStyleE2EEESL_S1S_JEEENSA_5SM1004TMEM4LOAD26SM100_TMEM_LOAD_16dp256b4xES15_NS16_INS17_ILi2ELi4ELi3EEES1A_NSV_INSB_IJS1B_S1Q_EEENSB_IJS1Q_SE_EEEEEEENSA_17SM75_U32x4_LDSM_NENSA_14SM90_TMA_STOREES29_NSA_17SM90_U32x4_STSM_NENSA_39AutoVectorizingCopyWithAssumedAlignmentILi128EEEEEEvvEEEEvNT_6ParamsE)
        /*0044*/ 	.word	0x00000008
.L_29:


//--------------------- .nv.compat                --------------------------
	.section	.nv.compat,"",@"SHT_CUDA_COMPAT_INFO"
	.align	4
        /*0000*/ 	.byte	0x02, 0x09, 0x01, 0x00, 0x02, 0x02, 0x02, 0x00, 0x02, 0x05, 0x05, 0x00, 0x03, 0x07, 0x01, 0x01
        /*0010*/ 	.byte	0x02, 0x03, 0x01, 0x00, 0x02, 0x06, 0x01, 0x00, 0x04, 0x0b, 0x08, 0x00, 0x09, 0x00, 0x00, 0x00
        /*0020*/ 	.byte	0x00, 0x00, 0x00, 0x00


//--------------------- .nv.info._ZN7cutlass13device_kernelINS_4conv6kernel13ConvUniversalINS1_16ConvProblemShapeILNS1_8OperatorE2ELi2EEENS1_10collective14CollectiveConvINS1_47MainloopSm100TmaUmmaWarpSpecializedImplicitGemmILS5_2ELi8ELi2ELi1ELi2EN4cute5tupleIJNSA_1CILi2EEENSC_ILi1EEESE_EEEEENSB_IJNSC_ILi64EEENSB_IJNSC_ILi128EEEEEENSB_IJSH_EEEEEENS_10bfloat16_tESM_NSA_8TiledMMAINSA_8MMA_AtomIJNSA_20SM100_MMA_F16BF16_SSISM_SM_fLi64ELi128ELNSA_4UMMA5MajorE1ELSR_1ELNSQ_7ScaleInE0ELSS_0EEEEEENSA_6LayoutINSB_IJSE_SE_SE_EEENSB_IJNSC_ILi0EEESX_SX_EEEEENSB_IJNSA_10UnderscoreES10_S10_EEEEENS7_6detail27Sm100ImplicitGemmTileTraitsINSA_13SM90_TMA_LOADENSA_14ComposedLayoutINSA_7SwizzleILi3ELi4ELi3EEENSA_18smem_ptr_flag_bitsILi16EEENSV_INSB_IJSH_NSC_ILi8EEEEEENSB_IJSE_SH_EEEEEEEvEENS14_INSA_30SM90_TMA_LOAD_IM2COL_MULTICASTES1F_vEEEENS_8epilogue10collective18CollectiveEpilogueINS1K_23Sm100TmaWarpSpecializedILi4ELi2ELi16ELb1ELb0EEEJSL_NSB_IJNSV_ISH_SE_EENSV_INSC_ILi32EEESE_EEEEESM_NSB_IJlNSB_IJSE_llEEESX_EEESM_S1U_NS1K_6fusion15FusionCallbacksIS1O_NS1V_17LinearCombinationISM_fSM_fLNS_15FloatRoundStyleE2EEESL_S1S_JEEENSA_5SM1004TMEM4LOAD26SM100_TMEM_LOAD_16dp256b4xES15_NS16_INS17_ILi2ELi4ELi3EEES1A_NSV_INSB_IJS1B_S1Q_EEENSB_IJS1Q_SE_EEEEEEENSA_17SM75_U32x4_LDSM_NENSA_14SM90_TMA_STOREES29_NSA_17SM90_U32x4_STSM_NENSA_39AutoVectorizingCopyWithAssumedAlignmentILi128EEEEEEvvEEEEvNT_6ParamsE --------------------------
	.section	.nv.info._ZN7cutlass13device_kernelINS_4conv6kernel13ConvUniversalINS1_16ConvProblemShapeILNS1_8OperatorE2ELi2EEENS1_10collective14CollectiveConvINS1_47MainloopSm100TmaUmmaWarpSpecializedImplicitGemmILS5_2ELi8ELi2ELi1ELi2EN4cute5tupleIJNSA_1CILi2EEENSC_ILi1EEESE_EEEEENSB_IJNSC_ILi64EEENSB_IJNSC_ILi128EEEEEENSB_IJSH_EEEEEENS_10bfloat16_tESM_NSA_8TiledMMAINSA_8MMA_AtomIJNSA_20SM100_MMA_F16BF16_SSISM_SM_fLi64ELi128ELNSA_4UMMA5MajorE1ELSR_1ELNSQ_7ScaleInE0ELSS_0EEEEEENSA_6LayoutINSB_IJSE_SE_SE_EEENSB_IJNSC_ILi0EEESX_SX_EEEEENSB_IJNSA_10UnderscoreES10_S10_EEEEENS7_6detail27Sm100ImplicitGemmTileTraitsINSA_13SM90_TMA_LOADENSA_14ComposedLayoutINSA_7SwizzleILi3ELi4ELi3EEENSA_18smem_ptr_flag_bitsILi16EEENSV_INSB_IJSH_NSC_ILi8EEEEEENSB_IJSE_SH_EEEEEEEvEENS14_INSA_30SM90_TMA_LOAD_IM2COL_MULTICASTES1F_vEEEENS_8epilogue10collective18CollectiveEpilogueINS1K_23Sm100TmaWarpSpecializedILi4ELi2ELi16ELb1ELb0EEEJSL_NSB_IJNSV_ISH_SE_EENSV_INSC_ILi32EEESE_EEEEESM_NSB_IJlNSB_IJSE_llEEESX_EEESM_S1U_NS1K_6fusion15FusionCallbacksIS1O_NS1V_17LinearCombinationISM_fSM_fLNS_15FloatRoundStyleE2EEESL_S1S_JEEENSA_5SM1004TMEM4LOAD26SM100_TMEM_LOAD_16dp256b4xES15_NS16_INS17_ILi2ELi4ELi3EEES1A_NSV_INSB_IJS1B_S1Q_EEENSB_IJS1Q_SE_EEEEEEENSA_17SM75_U32x4_LDSM_NENSA_14SM90_TMA_STOREES29_NSA_17SM90_U32x4_STSM_NENSA_39AutoVectorizingCopyWithAssumedAlignmentILi128EEEEEEvvEEEEvNT_6ParamsE,"",@"SHT_CUDA_INFO"
	.sectionflags	@""
	.align	4


	//----- nvinfo : EIATTR_CUDA_API_VERSION
	.align		4
        /*0000*/ 	.byte	0x04, 0x37
        /*0002*/ 	.short	(.L_31 - .L_30)
.L_30:
        /*0004*/ 	.word	0x00000082


	//----- nvinfo : EIATTR_KPARAM_INFO
	.align		4
.L_31:
        /*0008*/ 	.byte	0x04, 0x17
        /*000a*/ 	.short	(.L_33 - .L_32)
.L_32:
        /*000c*/ 	.word	0x00000000
        /*0010*/ 	.short	0x0000
        /*0012*/ 	.short	0x0000
        /*0014*/ 	.byte	0x00, 0xf0, 0x01, 0x20


	//----- nvinfo : EIATTR_AT_ENTRY_FRAGMENTS
	.align		4
.L_33:
        /*0018*/ 	.byte	0x04, 0x4f
        /*001a*/ 	.short	(.L_35 - .L_34)


	//   ....[0]....
.L_34:
        /*001c*/ 	.word	0x00000006


	//----- nvinfo : EIATTR_RESERVED_SMEM_USED
	.align		4
.L_35:
        /*0020*/ 	.byte	0x01, 0x41
	.zero		2


	//----- nvinfo : EIATTR_SPARSE_MMA_MASK
	.align		4
        /*0024*/ 	.byte	0x03, 0x50
        /*0026*/ 	.short	0x0000


	//----- nvinfo : EIATTR_TCGEN05_1CTA_USED
	.align		4
        /*0028*/ 	.byte	0x01, 0x51
	.zero		2


	//----- nvinfo : EIATTR_MAXREG_COUNT
	.align		4
        /*002c*/ 	.byte	0x03, 0x1b
        /*002e*/ 	.short	0x00ff


	//----- nvinfo : EIATTR_NUM_BARRIERS
	.align		4
        /*0030*/ 	.byte	0x02, 0x4c
        /*0032*/ 	.byte	0x07
	.zero		1


	//----- nvinfo : EIATTR_EXTERNS
	.align		4
        /*0034*/ 	.byte	0x04, 0x0f
        /*0036*/ 	.short	(.L_37 - .L_36)


	//   ....[0]....
	.align		4
.L_36:
        /*0038*/ 	.word	index@(__assertfail)


	//----- nvinfo : EIATTR_MERCURY_ISA_VERSION
	.align		4
.L_37:
        /*003c*/ 	.byte	0x03, 0x5f
        /*003e*/ 	.short	0x0101


	//----- nvinfo : EIATTR_INT_WARP_WIDE_INSTR_OFFSETS
	.align		4
        /*0040*/ 	.byte	0x04, 0x31
        /*0042*/ 	.short	(.L_39 - .L_38)


	//   ....[0]....
.L_38:
        /*0044*/ 	.word	0x00003fc0


	//   ....[1]....
        /*0048*/ 	.word	0x00003fe0


	//   ....[2]....
        /*004c*/ 	.word	0x00004010


	//   ....[3]....
        /*0050*/ 	.word	0x00004b10


	//   ....[4]....
        /*0054*/ 	.word	0x00004d90


	//   ....[5]....
        /*0058*/ 	.word	0x00004e00


	//   ....[6]....
        /*005c*/ 	.word	0x00004ed0


	//   ....[7]....
        /*0060*/ 	.word	0x00004f50


	//   ....[8]....
        /*0064*/ 	.word	0x00005060


	//   ....[9]....
        /*0068*/ 	.word	0x000050d0


	//   ....[10]....
        /*006c*/ 	.word	0x000052d0


	//   ....[11]....
        /*0070*/ 	.word	0x00005410


	//   ....[12]....
        /*0074*/ 	.word	0x00006080


	//----- nvinfo : EIATTR_COOP_GROUP_MASK_REGIDS
	.align		4
.L_39:
        /*0078*/ 	.byte	0x04, 0x29
        /*007a*/ 	.short	(.L_41 - .L_40)


	//   ....[0]....
.L_40:
        /*007c*/ 	.word	0xffffffff


	//   ....[1]....
        /*0080*/ 	.word	0xffffffff


	//   ....[2]....
        /*0084*/ 	.word	0xffffffff


	//   ....[3]....
        /*0088*/ 	.word	0xffffffff


	//   ....[4]....
        /*008c*/ 	.word	0xffffffff


	//   ....[5]....
        /*0090*/ 	.word	0xffffffff


	//   ....[6]....
        /*0094*/ 	.word	0xffffffff


	//   ....[7]....
        /*0098*/ 	.word	0xffffffff


	//   ....[8]....
        /*009c*/ 	.word	0xffffffff


	//   ....[9]....
        /*00a0*/ 	.word	0xffffffff


	//   ....[10]....
        /*00a4*/ 	.word	0xffffffff


	//   ....[11]....
        /*00a8*/ 	.word	0xffffffff


	//   ....[12]....
        /*00ac*/ 	.word	0xffffffff


	//----- nvinfo : EIATTR_COOP_GROUP_INSTR_OFFSETS
	.align		4
.L_41:
        /*00b0*/ 	.byte	0x04, 0x28
        /*00b2*/ 	.short	(.L_43 - .L_42)


	//   ....[0]....
.L_42:
        /*00b4*/ 	.word	0x000000a0


	//   ....[1]....
        /*00b8*/ 	.word	0x000004e0


	//   ....[2]....
        /*00bc*/ 	.word	0x00000720


	//   ....[3]....
        /*00c0*/ 	.word	0x000008c0


	//   ....[4]....
        /*00c4*/ 	.word	0x000009c0


	//   ....[5]....
        /*00c8*/ 	.word	0x00000b10


	//   ....[6]....
        /*00cc*/ 	.word	0x00000d10


	//   ....[7]....
        /*00d0*/ 	.word	0x000025f0


	//   ....[8]....
        /*00d4*/ 	.word	0x00003300


	//   ....[9]....
        /*00d8*/ 	.word	0x00003510


	//   ....[10]....
        /*00dc*/ 	.word	0x00003540


	//   ....[11]....
        /*00e0*/ 	.word	0x00003ea0


	//   ....[12]....
        /*00e4*/ 	.word	0x000040e0


	//----- nvinfo : EIATTR_VRC_CTA_INIT_COUNT
	.align		4
.L_43:
        /*00e8*/ 	.byte	0x02, 0x4a
        /*00ea*/ 	.byte	0x80
	.zero		1


	//----- nvinfo : EIATTR_SYSCALL_OFFSETS
	.align		4
        /*00ec*/ 	.byte	0x04, 0x46
        /*00ee*/ 	.short	(.L_45 - .L_44)


	//   ....[0]....
.L_44:
        /*00f0*/ 	.word	0x000062f0


	//   ....[1]....
        /*00f4*/ 	.word	0x000063e0


	//   ....[2]....
        /*00f8*/ 	.word	0x00006ab0


	//   ....[3]....
        /*00fc*/ 	.word	0x00007370


	//   ....[4]....
        /*0100*/ 	.word	0x00007bd0


	//   ....[5]....
        /*0104*/ 	.word	0x00008410


	//----- nvinfo : EIATTR_MBARRIER_INSTR_OFFSETS
	.align		4
.L_45:
        /*0108*/ 	.byte	0x04, 0x39
        /*010a*/ 	.short	(.L_47 - .L_46)


	//   ....[0]....
.L_46:
        /*010c*/ 	.word	0x00000600
        /*0110*/ 	.word	0x000000ff
        /*0114*/ 	.word	0x00000000
        /*0118*/ 	.short	0x0100
        /*011a*/ 	.byte	0x07
	.zero		1


	//   ....[1]....
        /*011c*/ 	.word	0x00000610
        /*0120*/ 	.word	0x000000ff
        /*0124*/ 	.word	0x00000040
        /*0128*/ 	.short	0x0100
        /*012a*/ 	.byte	0x07
	.zero		1


	//   ....[2]....
        /*012c*/ 	.word	0x00000620
        /*0130*/ 	.word	0x000000ff
        /*0134*/ 	.word	0x00000008
        /*0138*/ 	.short	0x0100
        /*013a*/ 	.byte	0x07
	.zero		1


	//   ....[3]....
        /*013c*/ 	.word	0x00000630
        /*0140*/ 	.word	0x000000ff
        /*0144*/ 	.word	0x00000048
        /*0148*/ 	.short	0x0100
        /*014a*/ 	.byte	0x07
	.zero		1


	//   ....[4]....
        /*014c*/ 	.word	0x00000640
        /*0150*/ 	.word	0x000000ff
        /*0154*/ 	.word	0x00000010
        /*0158*/ 	.short	0x0100
        /*015a*/ 	.byte	0x07
	.zero		1


	//   ....[5]....
        /*015c*/ 	.word	0x00000650
        /*0160*/ 	.word	0x000000ff
        /*0164*/ 	.word	0x00000050
        /*0168*/ 	.short	0x0100
        /*016a*/ 	.byte	0x07
	.zero		1


	//   ....[6]....
        /*016c*/ 	.word	0x00000660
        /*0170*/ 	.word	0x000000ff
        /*0174*/ 	.word	0x00000018
        /*0178*/ 	.short	0x0100
        /*017a*/ 	.byte	0x07
	.zero		1


	//   ....[7]....
        /*017c*/ 	.word	0x00000670
        /*0180*/ 	.word	0x000000ff
        /*0184*/ 	.word	0x00000058
        /*0188*/ 	.short	0x0100
        /*018a*/ 	.byte	0x07
	.zero		1


	//   ....[8]....
        /*018c*/ 	.word	0x00000680
        /*0190*/ 	.word	0x000000ff
        /*0194*/ 	.word	0x00000020
        /*0198*/ 	.short	0x0100
        /*019a*/ 	.byte	0x07
	.zero		1


	//   ....[9]....
        /*019c*/ 	.word	0x00000690
        /*01a0*/ 	.word	0x000000ff
        /*01a4*/ 	.word	0x00000060
        /*01a8*/ 	.short	0x0100
        /*01aa*/ 	.byte	0x07
	.zero		1


	//   ....[10]....
        /*01ac*/ 	.word	0x000006a0
        /*01b0*/ 	.word	0x000000ff
        /*01b4*/ 	.word	0x00000028
        /*01b8*/ 	.short	0x0100
        /*01ba*/ 	.byte	0x07
	.zero		1


	//   ....[11]....
        /*01bc*/ 	.word	0x000006b0
        /*01c0*/ 	.word	0x000000ff
        /*01c4*/ 	.word	0x00000068
        /*01c8*/ 	.short	0x0100
        /*01ca*/ 	.byte	0x07
	.zero		1


	//   ....[12]....
        /*01cc*/ 	.word	0x000006c0
        /*01d0*/ 	.word	0x000000ff
        /*01d4*/ 	.word	0x00000030
        /*01d8*/ 	.short	0x0100
        /*01da*/ 	.byte	0x07
	.zero		1


	//   ....[13]....
        /*01dc*/ 	.word	0x000006d0
        /*01e0*/ 	.word	0x000000ff
        /*01e4*/ 	.word	0x00000070
        /*01e8*/ 	.short	0x0100
        /*01ea*/ 	.byte	0x07
	.zero		1


	//   ....[14]....
        /*01ec*/ 	.word	0x000006e0
        /*01f0*/ 	.word	0x000000ff
        /*01f4*/ 	.word	0x00000038
        /*01f8*/ 	.short	0x0100
        /*01fa*/ 	.byte	0x07
	.zero		1


	//   ....[15]....
        /*01fc*/ 	.word	0x000006f0
        /*0200*/ 	.word	0x000000ff
        /*0204*/ 	.word	0x00000078
        /*0208*/ 	.short	0x0100
        /*020a*/ 	.byte	0x07
	.zero		1


	//   ....[16]....
        /*020c*/ 	.word	0x00000830
        /*0210*/ 	.word	0x000000ff
        /*0214*/ 	.word	0x00000080
        /*0218*/ 	.short	0x0100
        /*021a*/ 	.byte	0x07
	.zero		1


	//   ....[17]....
        /*021c*/ 	.word	0x00000840
        /*0220*/ 	.word	0x000000ff
        /*0224*/ 	.word	0x000000a0
        /*0228*/ 	.short	0x0100
        /*022a*/ 	.byte	0x07
	.zero		1


	//   ....[18]....
        /*022c*/ 	.word	0x00000850
        /*0230*/ 	.word	0x000000ff
        /*0234*/ 	.word	0x00000088
        /*0238*/ 	.short	0x0100
        /*023a*/ 	.byte	0x07
	.zero		1


	//   ....[19]....
        /*023c*/ 	.word	0x00000860
        /*0240*/ 	.word	0x000000ff
        /*0244*/ 	.word	0x000000a8
        /*0248*/ 	.short	0x0100
        /*024a*/ 	.byte	0x07
	.zero		1


	//   ....[20]....
        /*024c*/ 	.word	0x00000870
        /*0250*/ 	.word	0x000000ff
        /*0254*/ 	.word	0x00000090
        /*0258*/ 	.short	0x0100
        /*025a*/ 	.byte	0x07
	.zero		1


	//   ....[21]....
        /*025c*/ 	.word	0x00000880
        /*0260*/ 	.word	0x000000ff
        /*0264*/ 	.word	0x000000b0
        /*0268*/ 	.short	0x0100
        /*026a*/ 	.byte	0x07
	.zero		1


	//   ....[22]....
        /*026c*/ 	.word	0x00000890
        /*0270*/ 	.word	0x000000ff
        /*0274*/ 	.word	0x00000098
        /*0278*/ 	.short	0x0100
        /*027a*/ 	.byte	0x07
	.zero		1


	//   ....[23]....
        /*027c*/ 	.word	0x000008a0
        /*0280*/ 	.word	0x000000ff
        /*0284*/ 	.word	0x000000b8
        /*0288*/ 	.short	0x0100
        /*028a*/ 	.byte	0x07
	.zero		1


	//   ....[24]....
        /*028c*/ 	.word	0x00000990
        /*0290*/ 	.word	0x000000ff
        /*0294*/ 	.word	0x000000c0
        /*0298*/ 	.short	0x0100
        /*029a*/ 	.byte	0x06
	.zero		1


	//   ....[25]....
        /*029c*/ 	.word	0x000009a0
        /*02a0*/ 	.word	0x000000ff
        /*02a4*/ 	.word	0x000000c8
        /*02a8*/ 	.short	0x0100
        /*02aa*/ 	.byte	0x06
	.zero		1


	//   ....[26]....
        /*02ac*/ 	.word	0x00000ae0
        /*02b0*/ 	.word	0x000000ff
        /*02b4*/ 	.word	0x000000d0
        /*02b8*/ 	.short	0x0100
        /*02ba*/ 	.byte	0x06
	.zero		1


	//   ....[27]....
        /*02bc*/ 	.word	0x00000af0
        /*02c0*/ 	.word	0x000000ff
        /*02c4*/ 	.word	0x000000d8
        /*02c8*/ 	.short	0x0100
        /*02ca*/ 	.byte	0x06
	.zero		1


	//   ....[28]....
        /*02cc*/ 	.word	0x00000c20
        /*02d0*/ 	.word	0x000000ff
        /*02d4*/ 	.word	0x000000e0
        /*02d8*/ 	.short	0x0100
        /*02da*/ 	.byte	0x07
	.zero		1


	//   ....[29]....
        /*02dc*/ 	.word	0x00000c30
        /*02e0*/ 	.word	0x000000ff
        /*02e4*/ 	.word	0x000000f0
        /*02e8*/ 	.short	0x0100
        /*02ea*/ 	.byte	0x07
	.zero		1


	//   ....[30]....
        /*02ec*/ 	.word	0x00000c40
        /*02f0*/ 	.word	0x000000ff
        /*02f4*/ 	.word	0x000000e8
        /*02f8*/ 	.short	0x0100
        /*02fa*/ 	.byte	0x07
	.zero		1


	//   ....[31]....
        /*02fc*/ 	.word	0x00000c50
        /*0300*/ 	.word	0x000000ff
        /*0304*/ 	.word	0x000000f8
        /*0308*/ 	.short	0x0100
        /*030a*/ 	.byte	0x07
	.zero		1


	//   ....[32]....
        /*030c*/ 	.word	0x000018c0
        /*0310*/ 	.word	0x000000ff
        /*0314*/ 	.word	0x00000040
        /*0318*/ 	.short	0x010a
        /*031a*/ 	.byte	0x04
	.zero		1


	//   ....[33]....
        /*031c*/ 	.word	0x00001bb0
        /*0320*/ 	.word	0x000000ff
        /*0324*/ 	.word	0x00000040
        /*0328*/ 	.short	0x010a
        /*032a*/ 	.byte	0x25
	.zero		1


	//   ....[34]....
        /*032c*/ 	.word	0x00001d70
        /*0330*/ 	.word	0x000000ff
        /*0334*/ 	.word	0x00000040
        /*0338*/ 	.short	0x010a
        /*033a*/ 	.byte	0x08
	.zero		1


	//   ....[35]....
        /*033c*/ 	.word	0x00002020
        /*0340*/ 	.word	0x000000ff
        /*0344*/ 	.word	0x000000c8
        /*0348*/ 	.short	0x0101
        /*034a*/ 	.byte	0x23
	.zero		1


	//   ....[36]....
        /*034c*/ 	.word	0x00002040
        /*0350*/ 	.word	0x000000ff
        /*0354*/ 	.word	0x00000040
        /*0358*/ 	.short	0x010a
        /*035a*/ 	.byte	0x04
	.zero		1


	//   ....[37]....
        /*035c*/ 	.word	0x00002180
        /*0360*/ 	.word	0x000000ff
        /*0364*/ 	.word	0x00000040
        /*0368*/ 	.short	0x010a
        /*036a*/ 	.byte	0x29
	.zero		1


	//   ....[38]....
        /*036c*/ 	.word	0x00002340
        /*0370*/ 	.word	0x000000ff
        /*0374*/ 	.word	0x00000040
        /*0378*/ 	.short	0x010a
        /*037a*/ 	.byte	0x08
	.zero		1


	//   ....[39]....
        /*037c*/ 	.word	0x00002600
        /*0380*/ 	.word	0x000000ff
        /*0384*/ 	.word	0x000000d0
        /*0388*/ 	.short	0x010a
        /*038a*/ 	.byte	0x23
	.zero		1


	//   ....[40]....
        /*038c*/ 	.word	0x000026c0
        /*0390*/ 	.word	0x000000ff
        /*0394*/ 	.word	0x00000000
        /*0398*/ 	.short	0x0101
        /*039a*/ 	.byte	0x04
	.zero		1


	//   ....[41]....
        /*039c*/ 	.word	0x00002ba0
        /*03a0*/ 	.word	0x000000ff
        /*03a4*/ 	.word	0x00000000
        /*03a8*/ 	.short	0x010a
        /*03aa*/ 	.byte	0x04
	.zero		1


	//   ....[42]....
        /*03ac*/ 	.word	0x00002c30
        /*03b0*/ 	.word	0x000000ff
        /*03b4*/ 	.word	0x00000000
        /*03b8*/ 	.short	0x010a
        /*03ba*/ 	.byte	0x04
	.zero		1


	//   ....[43]....
        /*03bc*/ 	.word	0x00002cc0
        /*03c0*/ 	.word	0x000000ff
        /*03c4*/ 	.word	0x00000000
        /*03c8*/ 	.short	0x010a
        /*03ca*/ 	.byte	0x04
	.zero		1


	//   ....[44]....
        /*03cc*/ 	.word	0x00002d50
        /*03d0*/ 	.word	0x000000ff
        /*03d4*/ 	.word	0x00000000
        /*03d8*/ 	.short	0x010a
        /*03da*/ 	.byte	0x04
	.zero		1


	//   ....[45]....
        /*03dc*/ 	.word	0x00002de0
        /*03e0*/ 	.word	0x000000ff
        /*03e4*/ 	.word	0x00000000
        /*03e8*/ 	.short	0x010a
        /*03ea*/ 	.byte	0x04
	.zero		1


	//   ....[46]....
        /*03ec*/ 	.word	0x00002e70
        /*03f0*/ 	.word	0x000000ff
        /*03f4*/ 	.word	0x00000000
        /*03f8*/ 	.short	0x010a
        /*03fa*/ 	.byte	0x04
	.zero		1


	//   ....[47]....
        /*03fc*/ 	.word	0x00002f00
        /*0400*/ 	.word	0x000000ff
        /*0404*/ 	.word	0x00000000
        /*0408*/ 	.short	0x010a
        /*040a*/ 	.byte	0x04
	.zero		1


	//   ....[48]....
        /*040c*/ 	.word	0x00002fa0
        /*0410*/ 	.word	0x00000000
        /*0414*/ 	.word	0x00000000
        /*0418*/ 	.short	0x010a
        /*041a*/ 	.byte	0xff
	.zero		1


	//   ....[49]....
        /*041c*/ 	.word	0x000030d0
        /*0420*/ 	.word	0x000000ff
        /*0424*/ 	.word	0x000000d8
        /*0428*/ 	.short	0x010a
        /*042a*/ 	.byte	0x30
	.zero		1


	//   ....[50]....
        /*042c*/ 	.word	0x00003170
        /*0430*/ 	.word	0x000000ff
        /*0434*/ 	.word	0x000000d0
        /*0438*/ 	.short	0x010a
        /*043a*/ 	.byte	0x30
	.zero		1


	//   ....[51]....
        /*043c*/ 	.word	0x00003210
        /*0440*/ 	.word	0x000000ff
        /*0444*/ 	.word	0x00000000
        /*0448*/ 	.short	0x0101
        /*044a*/ 	.byte	0x06
	.zero		1


	//   ....[52]....
        /*044c*/ 	.word	0x00003250
        /*0450*/ 	.word	0x000000ff
        /*0454*/ 	.word	0x000000d8
        /*0458*/ 	.short	0x0106
        /*045a*/ 	.byte	0x30
	.zero		1


	//   ....[53]....
        /*045c*/ 	.word	0x00003290
        /*0460*/ 	.word	0x00000000
        /*0464*/ 	.word	0x000000d8
        /*0468*/ 	.short	0x010a
        /*046a*/ 	.byte	0xff
	.zero		1


	//   ....[54]....
        /*046c*/ 	.word	0x000037f0
        /*0470*/ 	.word	0x000000ff
        /*0474*/ 	.word	0x000000d0
        /*0478*/ 	.short	0x010a
        /*047a*/ 	.byte	0x07
	.zero		1


	//   ....[55]....
        /*047c*/ 	.word	0x000038a0
        /*0480*/ 	.word	0x000000ff
        /*0484*/ 	.word	0x00000000
        /*0488*/ 	.short	0x0101
        /*048a*/ 	.byte	0x05
	.zero		1


	//   ....[56]....
        /*048c*/ 	.word	0x000038b0
        /*0490*/ 	.word	0x000000ff
        /*0494*/ 	.word	0x000000f0
        /*0498*/ 	.short	0x010a
        /*049a*/ 	.byte	0x09
	.zero		1


	//   ....[57]....
        /*049c*/ 	.word	0x00003930
        /*04a0*/ 	.word	0x000000ff
        /*04a4*/ 	.word	0x00000000
        /*04a8*/ 	.short	0x010a
        /*04aa*/ 	.byte	0x04
	.zero		1


	//   ....[58]....
        /*04ac*/ 	.word	0x000039d0
        /*04b0*/ 	.word	0x000000ff
        /*04b4*/ 	.word	0x00000000
        /*04b8*/ 	.short	0x010a
        /*04ba*/ 	.byte	0x08
	.zero		1


	//   ....[59]....
        /*04bc*/ 	.word	0x00003b00
        /*04c0*/ 	.word	0x000000ff
        /*04c4*/ 	.word	0x00000000
        /*04c8*/ 	.short	0x010a
        /*04ca*/ 	.byte	0x04
	.zero		1


	//   ....[60]....
        /*04cc*/ 	.word	0x00003df0
        /*04d0*/ 	.word	0x000000ff
        /*04d4*/ 	.word	0x00000000
        /*04d8*/ 	.short	0x010a
        /*04da*/ 	.byte	0x05
	.zero		1


	//   ....[61]....
        /*04dc*/ 	.word	0x00003e80
        /*04e0*/ 	.word	0x000000ff
        /*04e4*/ 	.word	0x00000000
        /*04e8*/ 	.short	0x010a
        /*04ea*/ 	.byte	0x06
	.zero		1


	//   ....[62]....
        /*04ec*/ 	.word	0x000043f0
        /*04f0*/ 	.word	0x000000ff
        /*04f4*/ 	.word	0x000000d0
        /*04f8*/ 	.short	0x010a
        /*04fa*/ 	.byte	0x0f
	.zero		1


	//   ....[63]....
        /*04fc*/ 	.word	0x000046f0
        /*0500*/ 	.word	0x000000ff
        /*0504*/ 	.word	0x00000000
        /*0508*/ 	.short	0x0101
        /*050a*/ 	.byte	0x0e
	.zero		1


	//   ....[64]....
        /*050c*/ 	.word	0x00004a20
        /*0510*/ 	.word	0x000000ff
        /*0514*/ 	.word	0x000000c8
        /*0518*/ 	.short	0x010a
        /*051a*/ 	.byte	0x0f
	.zero		1


	//   ....[65]....
        /*051c*/ 	.word	0x00004d10
        /*0520*/ 	.word	0x000000ff
        /*0524*/ 	.word	0x000000a0
        /*0528*/ 	.short	0x010a
        /*052a*/ 	.byte	0x0f
	.zero		1


	//   ....[66]....
        /*052c*/ 	.word	0x00004e70
        /*0530*/ 	.word	0x000000ff
        /*0534*/ 	.word	0x00000080
        /*0538*/ 	.short	0x010b
        /*053a*/ 	.byte	0x0f
	.zero		1


	//   ....[67]....
        /*053c*/ 	.word	0x00004e80
        /*0540*/ 	.word	0x000000ff
        /*0544*/ 	.word	0x00000000
        /*0548*/ 	.short	0x0101
        /*054a*/ 	.byte	0x1f
	.zero		1


	//   ....[68]....
        /*054c*/ 	.word	0x00004ea0
        /*0550*/ 	.word	0x000000ff
        /*0554*/ 	.word	0x000000a8
        /*0558*/ 	.short	0x010a
        /*055a*/ 	.byte	0x0f
	.zero		1


	//   ....[69]....
        /*055c*/ 	.word	0x00005000
        /*0560*/ 	.word	0x000000ff
        /*0564*/ 	.word	0x00000088
        /*0568*/ 	.short	0x010b
        /*056a*/ 	.byte	0x0f
	.zero		1


	//   ....[70]....
        /*056c*/ 	.word	0x00005010
        /*0570*/ 	.word	0x000000ff
        /*0574*/ 	.word	0x00000000
        /*0578*/ 	.short	0x0101
        /*057a*/ 	.byte	0x1e
	.zero		1


	//   ....[71]....
        /*057c*/ 	.word	0x00005020
        /*0580*/ 	.word	0x000000ff
        /*0584*/ 	.word	0x000000b0
        /*0588*/ 	.short	0x010a
        /*058a*/ 	.byte	0x0f
	.zero		1


	//   ....[72]....
        /*058c*/ 	.word	0x000051a0
        /*0590*/ 	.word	0x000000ff
        /*0594*/ 	.word	0x00000090
        /*0598*/ 	.short	0x010b
        /*059a*/ 	.byte	0x0f
	.zero		1


	//   ....[73]....
        /*059c*/ 	.word	0x00005210
        /*05a0*/ 	.word	0x000000ff
        /*05a4*/ 	.word	0x00000000
        /*05a8*/ 	.short	0x0101
        /*05aa*/ 	.byte	0x30
	.zero		1


	//   ....[74]....
        /*05ac*/ 	.word	0x00005250
        /*05b0*/ 	.word	0x000000ff
        /*05b4*/ 	.word	0x000000b8
        /*05b8*/ 	.short	0x010a
        /*05ba*/ 	.byte	0x0f
	.zero		1


	//   ....[75]....
        /*05bc*/ 	.word	0x00005450
        /*05c0*/ 	.word	0x000000ff
        /*05c4*/ 	.word	0x00000098
        /*05c8*/ 	.short	0x010b
        /*05ca*/ 	.byte	0x0f
	.zero		1


	//   ....[76]....
        /*05cc*/ 	.word	0x00005470
        /*05d0*/ 	.word	0x000000ff
        /*05d4*/ 	.word	0x00000000
        /*05d8*/ 	.short	0x0101
        /*05da*/ 	.byte	0x17
	.zero		1


	//   ....[77]....
        /*05dc*/ 	.word	0x000054a0
        /*05e0*/ 	.word	0x000000ff
        /*05e4*/ 	.word	0x000000a0
        /*05e8*/ 	.short	0x010a
        /*05ea*/ 	.byte	0x0f
	.zero		1


	//   ....[78]....
        /*05ec*/ 	.word	0x000054c0
        /*05f0*/ 	.word	0x000000ff
        /*05f4*/ 	.word	0x000000a8
        /*05f8*/ 	.short	0x010a
        /*05fa*/ 	.byte	0x0f
	.zero		1


	//   ....[79]....
        /*05fc*/ 	.word	0x000054e0
        /*0600*/ 	.word	0x000000ff
        /*0604*/ 	.word	0x000000b0
        /*0608*/ 	.short	0x010a
        /*060a*/ 	.byte	0x0f
	.zero		1


	//   ....[80]....
        /*060c*/ 	.word	0x00005520
        /*0610*/ 	.word	0x00000000
        /*0614*/ 	.word	0x000000b8
        /*0618*/ 	.short	0x010a
        /*061a*/ 	.byte	0xff
	.zero		1


	//   ....[81]....
        /*061c*/ 	.word	0x000058d0
        /*0620*/ 	.word	0x000000ff
        /*0624*/ 	.word	0x000000d0
        /*0628*/ 	.short	0x010a
        /*062a*/ 	.byte	0x32
	.zero		1


	//   ....[82]....
        /*062c*/ 	.word	0x000059d0
        /*0630*/ 	.word	0x000000ff
        /*0634*/ 	.word	0x00000000
        /*0638*/ 	.short	0x0101
        /*063a*/ 	.byte	0x04
	.zero		1


	//   ....[83]....
        /*063c*/ 	.word	0x000067f0
        /*0640*/ 	.word	0x000000ff
        /*0644*/ 	.word	0x00000080
        /*0648*/ 	.short	0x010a
        /*064a*/ 	.byte	0x32
	.zero		1


	//   ....[84]....
        /*064c*/ 	.word	0x00006810
        /*0650*/ 	.word	0x00000053
        /*0654*/ 	.word	0x000000e0
        /*0658*/ 	.short	0x010a
        /*065a*/ 	.byte	0xff
	.zero		1


	//   ....[85]....
        /*065c*/ 	.word	0x000068d0
        /*0660*/ 	.word	0x000000ff
        /*0664*/ 	.word	0x00000080
        /*0668*/ 	.short	0x010a
        /*066a*/ 	.byte	0x32
	.zero		1


	//   ....[86]....
        /*066c*/ 	.word	0x00006990
        /*0670*/ 	.word	0x00000053
        /*0674*/ 	.word	0x000000e0
        /*0678*/ 	.short	0x010a
        /*067a*/ 	.byte	0xff
	.zero		1


	//   ....[87]....
        /*067c*/ 	.word	0x000070e0
        /*0680*/ 	.word	0x00000000
        /*0684*/ 	.word	0x00000000
        /*0688*/ 	.short	0x0101
        /*068a*/ 	.byte	0xff
	.zero		1


	//   ....[88]....
        /*068c*/ 	.word	0x000070f0
        /*0690*/ 	.word	0x00000004
        /*0694*/ 	.word	0x00000080
        /*0698*/ 	.short	0x010a
        /*069a*/ 	.byte	0xff
	.zero		1


	//   ....[89]....
        /*069c*/ 	.word	0x000071a0
        /*06a0*/ 	.word	0x00000004
        /*06a4*/ 	.word	0x00000080
        /*06a8*/ 	.short	0x010a
        /*06aa*/ 	.byte	0xff
	.zero		1


	//   ....[90]....
        /*06ac*/ 	.word	0x00007940
        /*06b0*/ 	.word	0x00000057
        /*06b4*/ 	.word	0x00000000
        /*06b8*/ 	.short	0x0101
        /*06ba*/ 	.byte	0xff
	.zero		1


	//   ....[91]....
        /*06bc*/ 	.word	0x00007960
        /*06c0*/ 	.word	0x0000005d
        /*06c4*/ 	.word	0x00000080
        /*06c8*/ 	.short	0x010a
        /*06ca*/ 	.byte	0xff
	.zero		1


	//   ....[92]....
        /*06cc*/ 	.word	0x00007a00
        /*06d0*/ 	.word	0x0000005d
        /*06d4*/ 	.word	0x00000080
        /*06d8*/ 	.short	0x010a
        /*06da*/ 	.byte	0xff
	.zero		1


	//   ....[93]....
        /*06dc*/ 	.word	0x00008190
        /*06e0*/ 	.word	0x00000057
        /*06e4*/ 	.word	0x00000000
        /*06e8*/ 	.short	0x0101
        /*06ea*/ 	.byte	0xff
	.zero		1


	//   ....[94]....
        /*06ec*/ 	.word	0x000081b0
        /*06f0*/ 	.word	0x00000010
        /*06f4*/ 	.word	0x00000080
        /*06f8*/ 	.short	0x010a
        /*06fa*/ 	.byte	0xff
	.zero		1


	//   ....[95]....
        /*06fc*/ 	.word	0x00008250
        /*0700*/ 	.word	0x00000010
        /*0704*/ 	.word	0x00000080
        /*0708*/ 	.short	0x010a
        /*070a*/ 	.byte	0xff
	.zero		1


	//   ....[96]....
        /*070c*/ 	.word	0x00008580
        /*0710*/ 	.word	0x000000ff
        /*0714*/ 	.word	0x00000000
        /*0718*/ 	.short	0x0101
        /*071a*/ 	.byte	0x05
	.zero		1


	//   ....[97]....
        /*071c*/ 	.word	0x00008a30
        /*0720*/ 	.word	0x00000003
        /*0724*/ 	.word	0x00000000
        /*0728*/ 	.short	0x0101
        /*072a*/ 	.byte	0xff
	.zero		1


	//   ....[98]....
        /*072c*/ 	.word	0x00008c70
        /*0730*/ 	.word	0x000000ff
        /*0734*/ 	.word	0x00000000
        /*0738*/ 	.short	0x0101
        /*073a*/ 	.byte	0x04
	.zero		1


	//   ....[99]....
        /*073c*/ 	.word	0x00008ca0
        /*0740*/ 	.word	0x00000003
        /*0744*/ 	.word	0x00000040
        /*0748*/ 	.short	0x010a
        /*074a*/ 	.byte	0xff
	.zero		1


	//   ....[100]....
        /*074c*/ 	.word	0x00008d00
        /*0750*/ 	.word	0x00000003
        /*0754*/ 	.word	0x00000040
        /*0758*/ 	.short	0x010a
        /*075a*/ 	.byte	0xff
	.zero		1


	//   ....[101]....
        /*075c*/ 	.word	0x00008d60
        /*0760*/ 	.word	0x00000002
        /*0764*/ 	.word	0x000000d0
        /*0768*/ 	.short	0x010a
        /*076a*/ 	.byte	0xff
	.zero		1


	//   ....[102]....
        /*076c*/ 	.word	0x00008dc0
        /*0770*/ 	.word	0x00000000
        /*0774*/ 	.word	0x00000000
        /*0778*/ 	.short	0x010a
        /*077a*/ 	.byte	0xff
	.zero		1


	//   ....[103]....
        /*077c*/ 	.word	0x00008e20
        /*0780*/ 	.word	0x00000000
        /*0784*/ 	.word	0x00000000
        /*0788*/ 	.short	0x010a
        /*078a*/ 	.byte	0xff
	.zero		1


	//   ....[104]....
        /*078c*/ 	.word	0x00008e80
        /*0790*/ 	.word	0x00000000
        /*0794*/ 	.word	0x00000000
        /*0798*/ 	.short	0x010a
        /*079a*/ 	.byte	0xff
	.zero		1


	//   ....[105]....
        /*079c*/ 	.word	0x00008ee0
        /*07a0*/ 	.word	0x00000000
        /*07a4*/ 	.word	0x00000000
        /*07a8*/ 	.short	0x010a
        /*07aa*/ 	.byte	0xff
	.zero		1


	//   ....[106]....
        /*07ac*/ 	.word	0x00008f40
        /*07b0*/ 	.word	0x00000000
        /*07b4*/ 	.word	0x00000000
        /*07b8*/ 	.short	0x010a
        /*07ba*/ 	.byte	0xff
	.zero		1


	//   ....[107]....
        /*07bc*/ 	.word	0x00008fa0
        /*07c0*/ 	.word	0x00000000
        /*07c4*/ 	.word	0x00000000
        /*07c8*/ 	.short	0x010a
        /*07ca*/ 	.byte	0xff
	.zero		1


	//   ....[108]....
        /*07cc*/ 	.word	0x00009000
        /*07d0*/ 	.word	0x00000000
        /*07d4*/ 	.word	0x00000000
        /*07d8*/ 	.short	0x010a
        /*07da*/ 	.byte	0xff
	.zero		1


	//   ....[109]....
        /*07dc*/ 	.word	0x00009060
        /*07e0*/ 	.word	0x00000004
        /*07e4*/ 	.word	0x000000d8
        /*07e8*/ 	.short	0x010a
        /*07ea*/ 	.byte	0xff
	.zero		1


	//   ....[110]....
        /*07ec*/ 	.word	0x000090c0
        /*07f0*/ 	.word	0x00000004
        /*07f4*/ 	.word	0x000000d0
        /*07f8*/ 	.short	0x010a
        /*07fa*/ 	.byte	0xff
	.zero		1


	//   ....[111]....
        /*07fc*/ 	.word	0x00009120
        /*0800*/ 	.word	0x00000000
        /*0804*/ 	.word	0x000000d0
        /*0808*/ 	.short	0x010a
        /*080a*/ 	.byte	0xff
	.zero		1


	//   ....[112]....
        /*080c*/ 	.word	0x00009180
        /*0810*/ 	.word	0x00000000
        /*0814*/ 	.word	0x000000f0
        /*0818*/ 	.short	0x010a
        /*081a*/ 	.byte	0xff
	.zero		1


	//   ....[113]....
        /*081c*/ 	.word	0x000091e0
        /*0820*/ 	.word	0x00000000
        /*0824*/ 	.word	0x00000000
        /*0828*/ 	.short	0x010a
        /*082a*/ 	.byte	0xff
	.zero		1


	//   ....[114]....
        /*082c*/ 	.word	0x00009240
        /*0830*/ 	.word	0x00000000
        /*0834*/ 	.word	0x00000000
        /*0838*/ 	.short	0x010a
        /*083a*/ 	.byte	0xff
	.zero		1


	//   ....[115]....
        /*083c*/ 	.word	0x000092a0
        /*0840*/ 	.word	0x00000000
        /*0844*/ 	.word	0x00000000
        /*0848*/ 	.short	0x010a
        /*084a*/ 	.byte	0xff
	.zero		1


	//   ....[116]....
        /*084c*/ 	.word	0x00009300
        /*0850*/ 	.word	0x00000003
        /*0854*/ 	.word	0x000000d0
        /*0858*/ 	.short	0x010a
        /*085a*/ 	.byte	0xff
	.zero		1


	//   ....[117]....
        /*085c*/ 	.word	0x00009360
        /*0860*/ 	.word	0x00000000
        /*0864*/ 	.word	0x000000c8
        /*0868*/ 	.short	0x010a
        /*086a*/ 	.byte	0xff
	.zero		1


	//   ....[118]....
        /*086c*/ 	.word	0x000093c0
        /*0870*/ 	.word	0x00000003
        /*0874*/ 	.word	0x000000a0
        /*0878*/ 	.short	0x010a
        /*087a*/ 	.byte	0xff
	.zero		1


	//   ....[119]....
        /*087c*/ 	.word	0x00009420
        /*0880*/ 	.word	0x00000003
        /*0884*/ 	.word	0x000000a8
        /*0888*/ 	.short	0x010a
        /*088a*/ 	.byte	0xff
	.zero		1


	//   ....[120]....
        /*088c*/ 	.word	0x00009480
        /*0890*/ 	.word	0x00000003
        /*0894*/ 	.word	0x000000b0
        /*0898*/ 	.short	0x010a
        /*089a*/ 	.byte	0xff
	.zero		1


	//   ....[121]....
        /*089c*/ 	.word	0x000094e0
        /*08a0*/ 	.word	0x00000003
        /*08a4*/ 	.word	0x000000b8
        /*08a8*/ 	.short	0x010a
        /*08aa*/ 	.byte	0xff
	.zero		1


	//   ....[122]....
        /*08ac*/ 	.word	0x00009540
        /*08b0*/ 	.word	0x00000000
        /*08b4*/ 	.word	0x000000a0
        /*08b8*/ 	.short	0x010a
        /*08ba*/ 	.byte	0xff
	.zero		1


	//   ....[123]....
        /*08bc*/ 	.word	0x000095a0
        /*08c0*/ 	.word	0x00000000
        /*08c4*/ 	.word	0x000000a8
        /*08c8*/ 	.short	0x010a
        /*08ca*/ 	.byte	0xff
	.zero		1


	//   ....[124]....
        /*08cc*/ 	.word	0x00009600
        /*08d0*/ 	.word	0x00000000
        /*08d4*/ 	.word	0x000000b0
        /*08d8*/ 	.short	0x010a
        /*08da*/ 	.byte	0xff
	.zero		1


	//   ....[125]....
        /*08dc*/ 	.word	0x00009660
        /*08e0*/ 	.word	0x00000000
        /*08e4*/ 	.word	0x000000d0
        /*08e8*/ 	.short	0x010a
        /*08ea*/ 	.byte	0xff
	.zero		1


	//   ....[126]....
        /*08ec*/ 	.word	0x000096c0
        /*08f0*/ 	.word	0x00000002
        /*08f4*/ 	.word	0x00000080
        /*08f8*/ 	.short	0x010a
        /*08fa*/ 	.byte	0xff
	.zero		1


	//   ....[127]....
        /*08fc*/ 	.word	0x00009710
        /*0900*/ 	.word	0x00000053
        /*0904*/ 	.word	0x000000e0
        /*0908*/ 	.short	0x010a
        /*090a*/ 	.byte	0xff
	.zero		1


	//   ....[128]....
        /*090c*/ 	.word	0x00009760
        /*0910*/ 	.word	0x00000004
        /*0914*/ 	.word	0x00000080
        /*0918*/ 	.short	0x010a
        /*091a*/ 	.byte	0xff
	.zero		1


	//   ....[129]....
        /*091c*/ 	.word	0x000097b0
        /*0920*/ 	.word	0x0000005d
        /*0924*/ 	.word	0x00000080
        /*0928*/ 	.short	0x010a
        /*092a*/ 	.byte	0xff
	.zero		1


	//   ....[130]....
        /*092c*/ 	.word	0x00009800
        /*0930*/ 	.word	0x00000010
        /*0934*/ 	.word	0x00000080
        /*0938*/ 	.short	0x010a
        /*093a*/ 	.byte	0xff
	.zero		1


	//----- nvinfo : EIATTR_NUM_MBARRIERS
	.align		4
.L_47:
        /*093c*/ 	.byte	0x03, 0x38
        /*093e*/ 	.short	0x0020


	//----- nvinfo : EIATTR_EXIT_INSTR_OFFSETS
	.align		4
        /*0940*/ 	.byte	0x04, 0x1c
        /*0942*/ 	.short	(.L_49 - .L_48)


	//   ....[0]....
.L_48:
        /*0944*/ 	.word	0x00002fd0


	//   ....[1]....
        /*0948*/ 	.word	0x00003260


	//   ....[2]....
        /*094c*/ 	.word	0x000032c0


	//   ....[3]....
        /*0950*/ 	.word	0x000040f0


	//   ....[4]....
        /*0954*/ 	.word	0x00005550


	//   ....[5]....
        /*0958*/ 	.word	0x00005590


	//   ....[6]....
        /*095c*/ 	.word	0x00008b60


	//   ....[7]....
        /*0960*/ 	.word	0x00008be0


	//   ....[8]....
        /*0964*/ 	.word	0x00008c10


	//   ....[9]....
        /*0968*/ 	.word	0x00008c80


	//----- nvinfo : EIATTR_MAX_THREADS
	.align		4
.L_49:
        /*096c*/ 	.byte	0x04, 0x05
        /*096e*/ 	.short	(.L_51 - .L_50)
.L_50:
        /*0970*/ 	.word	0x00000100
        /*0974*/ 	.word	0x00000001
        /*0978*/ 	.word	0x00000001


	//----- nvinfo : EIATTR_CRS_STACK_SIZE
	.align		4
.L_51:
        /*097c*/ 	.byte	0x04, 0x1e
        /*097e*/ 	.short	(.L_53 - .L_52)
.L_52:
        /*0980*/ 	.word	0x00000000


	//----- nvinfo : EIATTR_CBANK_PARAM_SIZE
	.align		4
.L_53:
        /*0984*/ 	.byte	0x03, 0x19
        /*0986*/ 	.short	0x0800


	//----- nvinfo : EIATTR_PARAM_CBANK
	.align		4
        /*0988*/ 	.byte	0x04, 0x0a
        /*098a*/ 	.short	(.L_55 - .L_54)
	.align		4
.L_54:
        /*098c*/ 	.word	index@(.nv.constant0._ZN7cutlass13device_kernelINS_4conv6kernel13ConvUniversalINS1_16ConvProblemShapeILNS1_8OperatorE2ELi2EEENS1_10collective14CollectiveConvINS1_47MainloopSm100TmaUmmaWarpSpecializedImplicitGemmILS5_2ELi8ELi2ELi1ELi2EN4cute5tupleIJNSA_1CILi2EEENSC_ILi1EEESE_EEEEENSB_IJNSC_ILi64EEENSB_IJNSC_ILi128EEEEEENSB_IJSH_EEEEEENS_10bfloat16_tESM_NSA_8TiledMMAINSA_8MMA_AtomIJNSA_20SM100_MMA_F16BF16_SSISM_SM_fLi64ELi128ELNSA_4UMMA5MajorE1ELSR_1ELNSQ_7ScaleInE0ELSS_0EEEEEENSA_6LayoutINSB_IJSE_SE_SE_EEENSB_IJNSC_ILi0EEESX_SX_EEEEENSB_IJNSA_10UnderscoreES10_S10_EEEEENS7_6detail27Sm100ImplicitGemmTileTraitsINSA_13SM90_TMA_LOADENSA_14ComposedLayoutINSA_7SwizzleILi3ELi4ELi3EEENSA_18smem_ptr_flag_bitsILi16EEENSV_INSB_IJSH_NSC_ILi8EEEEEENSB_IJSE_SH_EEEEEEEvEENS14_INSA_30SM90_TMA_LOAD_IM2COL_MULTICASTES1F_vEEEENS_8epilogue10collective18CollectiveEpilogueINS1K_23Sm100TmaWarpSpecializedILi4ELi2ELi16ELb1ELb0EEEJSL_NSB_IJNSV_ISH_SE_EENSV_INSC_ILi32EEESE_EEEEESM_NSB_IJlNSB_IJSE_llEEESX_EEESM_S1U_NS1K_6fusion15FusionCallbacksIS1O_NS1V_17LinearCombinationISM_fSM_fLNS_15FloatRoundStyleE2EEESL_S1S_JEEENSA_5SM1004TMEM4LOAD26SM100_TMEM_LOAD_16dp256b4xES15_NS16_INS17_ILi2ELi4ELi3EEES1A_NSV_INSB_IJS1B_S1Q_EEENSB_IJS1Q_SE_EEEEEEENSA_17SM75_U32x4_LDSM_NENSA_14SM90_TMA_STOREES29_NSA_17SM90_U32x4_STSM_NENSA_39AutoVectorizingCopyWithAssumedAlignmentILi128EEEEEEvvEEEEvNT_6ParamsE)
        /*0990*/ 	.short	0x0380
        /*0992*/ 	.short	0x0800


	//----- nvinfo : EIATTR_SW_WAR
	.align		4
.L_55:
        /*0994*/ 	.byte	0x04, 0x36
        /*0996*/ 	.short	(.L_57 - .L_56)
.L_56:
        /*0998*/ 	.word	0x00000008
.L_57:


//--------------------- .nv.callgraph             --------------------------
	.section	.nv.callgraph,"",@"SHT_CUDA_CALLGRAPH"
	.align	4
	.sectionentsize	8
	.align		4
        /*0000*/ 	.word	0x00000000
	.align		4
        /*0004*/ 	.word	0xffffffff
	.align		4
        /*0008*/ 	.word	index@(_ZN7cutlass13device_kernelINS_4conv6kernel13ConvUniversalINS1_16ConvProblemShapeILNS1_8OperatorE2ELi2EEENS1_10collective14CollectiveConvINS1_47MainloopSm100TmaUmmaWarpSpecializedImplicitGemmILS5_2ELi8ELi2ELi1ELi2EN4cute5tupleIJNSA_1CILi2EEENSC_ILi1EEESE_EEEEENSB_IJNSC_ILi64EEENSB_IJNSC_ILi128EEEEEENSB_IJSH_EEEEEENS_10bfloat16_tESM_NSA_8TiledMMAINSA_8MMA_AtomIJNSA_20SM100_MMA_F16BF16_SSISM_SM_fLi64ELi128ELNSA_4UMMA5MajorE1ELSR_1ELNSQ_7ScaleInE0ELSS_0EEEEEENSA_6LayoutINSB_IJSE_SE_SE_EEENSB_IJNSC_ILi0EEESX_SX_EEEEENSB_IJNSA_10UnderscoreES10_S10_EEEEENS7_6detail27Sm100ImplicitGemmTileTraitsINSA_13SM90_TMA_LOADENSA_14ComposedLayoutINSA_7SwizzleILi3ELi4ELi3EEENSA_18smem_ptr_flag_bitsILi16EEENSV_INSB_IJSH_NSC_ILi8EEEEEENSB_IJSE_SH_EEEEEEEvEENS14_INSA_30SM90_TMA_LOAD_IM2COL_MULTICASTES1F_vEEEENS_8epilogue10collective18CollectiveEpilogueINS1K_23Sm100TmaWarpSpecializedILi4ELi2ELi16ELb1ELb0EEEJSL_NSB_IJNSV_ISH_SE_EENSV_INSC_ILi32EEESE_EEEEESM_NSB_IJlNSB_IJSE_llEEESX_EEESM_S1U_NS1K_6fusion15FusionCallbacksIS1O_NS1V_17LinearCombinationISM_fSM_fLNS_15FloatRoundStyleE2EEESL_S1S_JEEENSA_5SM1004TMEM4LOAD26SM100_TMEM_LOAD_16dp256b4xES15_NS16_INS17_ILi2ELi4ELi3EEES1A_NSV_INSB_IJS1B_S1Q_EEENSB_IJS1Q_SE_EEEEEEENSA_17SM75_U32x4_LDSM_NENSA_14SM90_TMA_STOREES29_NSA_17SM90_U32x4_STSM_NENSA_39AutoVectorizingCopyWithAssumedAlignmentILi128EEEEEEvvEEEEvNT_6ParamsE)
	.align		4
        /*000c*/ 	.word	index@(__assertfail)
	.align		4
        /*0010*/ 	.word	0x00000000
	.align		4
        /*0014*/ 	.word	0xfffffffe
	.align		4
        /*0018*/ 	.word	0x00000000
	.align		4
        /*001c*/ 	.word	0xfffffffd
	.align		4
        /*0020*/ 	.word	0x00000000
	.align		4
        /*0024*/ 	.word	0xfffffffc


//--------------------- .nv.constant4             --------------------------
	.section	.nv.constant4,"a",@progbits
	.align	8
	.align		8
.nv.constant4:
        /*0000*/ 	.dword	__assertfail
	.align		8
        /*0008*/ 	.dword	__unnamed_1
	.align		8
        /*0010*/ 	.dword	__unnamed_2
	.align		8
        /*0018*/ 	.dword	_ZN39_INTERNAL_4d5d4f18_4_k_cu_de36bee4_43124cuda3std3__45__cpo5beginE
	.align		8
        /*0020*/ 	.dword	_ZN39_INTERNAL_4d5d4f18_4_k_cu_de36bee4_43124cuda3std3__45__cpo3endE
	.align		8
        /*0028*/ 	.dword	_ZN39_INTERNAL_4d5d4f18_4_k_cu_de36bee4_43124cuda3std3__45__cpo6cbeginE
	.align		8
        /*0030*/ 	.dword	_ZN39_INTERNAL_4d5d4f18_4_k_cu_de36bee4_43124cuda3std3__45__cpo4cendE
	.align		8
        /*0038*/ 	.dword	_ZN39_INTERNAL_4d5d4f18_4_k_cu_de36bee4_43124cuda3std3__441_GLOBAL__N__4d5d4f18_4_k_cu_de36bee4_43126ignoreE
	.align		8
        /*0040*/ 	.dword	_ZN39_INTERNAL_4d5d4f18_4_k_cu_de36bee4_43124cuda3std3__419piecewise_constructE
	.align		8
        /*0048*/ 	.dword	_ZN39_INTERNAL_4d5d4f18_4_k_cu_de36bee4_43124cuda3std3__48in_placeE
	.align		8
        /*0050*/ 	.dword	_ZN39_INTERNAL_4d5d4f18_4_k_cu_de36bee4_43124cuda3std6ranges3__45__cpo4swapE
	.align		8
        /*0058*/ 	.dword	_ZN39_INTERNAL_4d5d4f18_4_k_cu_de36bee4_43124cuda3std6ranges3__45__cpo9iter_moveE
	.align		8
        /*0060*/ 	.dword	_ZN39_INTERNAL_4d5d4f18_4_k_cu_de36bee4_43124cute7productE
	.align		8
        /*0068*/ 	.dword	_ZN39_INTERNAL_4d5d4f18_4_k_cu_de36bee4_43124cute1_E
	.align		8
        /*0070*/ 	.dword	$str$27
	.align		8
        /*0078*/ 	.dword	$str$28
	.align		8
        /*0080*/ 	.dword	$str$29
	.align		8
        /*0088*/ 	.dword	$str$30


//--------------------- .text._ZN7cutlass13device_kernelINS_4conv6kernel13ConvUniversalINS1_16ConvProblemShapeILNS1_8OperatorE2ELi2EEENS1_10collective14CollectiveConvINS1_47MainloopSm100TmaUmmaWarpSpecializedImplicitGemmILS5_2ELi8ELi2ELi1ELi2EN4cute5tupleIJNSA_1CILi2EEENSC_ILi1EEESE_EEEEENSB_IJNSC_ILi64EEENSB_IJNSC_ILi128EEEEEENSB_IJSH_EEEEEENS_10bfloat16_tESM_NSA_8TiledMMAINSA_8MMA_AtomIJNSA_20SM100_MMA_F16BF16_SSISM_SM_fLi64ELi128ELNSA_4UMMA5MajorE1ELSR_1ELNSQ_7ScaleInE0ELSS_0EEEEEENSA_6LayoutINSB_IJSE_SE_SE_EEENSB_IJNSC_ILi0EEESX_SX_EEEEENSB_IJNSA_10UnderscoreES10_S10_EEEEENS7_6detail27Sm100ImplicitGemmTileTraitsINSA_13SM90_TMA_LOADENSA_14ComposedLayoutINSA_7SwizzleILi3ELi4ELi3EEENSA_18smem_ptr_flag_bitsILi16EEENSV_INSB_IJSH_NSC_ILi8EEEEEENSB_IJSE_SH_EEEEEEEvEENS14_INSA_30SM90_TMA_LOAD_IM2COL_MULTICASTES1F_vEEEENS_8epilogue10collective18CollectiveEpilogueINS1K_23Sm100TmaWarpSpecializedILi4ELi2ELi16ELb1ELb0EEEJSL_NSB_IJNSV_ISH_SE_EENSV_INSC_ILi32EEESE_EEEEESM_NSB_IJlNSB_IJSE_llEEESX_EEESM_S1U_NS1K_6fusion15FusionCallbacksIS1O_NS1V_17LinearCombinationISM_fSM_fLNS_15FloatRoundStyleE2EEESL_S1S_JEEENSA_5SM1004TMEM4LOAD26SM100_TMEM_LOAD_16dp256b4xES15_NS16_INS17_ILi2ELi4ELi3EEES1A_NSV_INSB_IJS1B_S1Q_EEENSB_IJS1Q_SE_EEEEEEENSA_17SM75_U32x4_LDSM_NENSA_14SM90_TMA_STOREES29_NSA_17SM90_U32x4_STSM_NENSA_39AutoVectorizingCopyWithAssumedAlignmentILi128EEEEEEvvEEEEvNT_6ParamsE --------------------------
	.section	.text._ZN7cutlass13device_kernelINS_4conv6kernel13ConvUniversalINS1_16ConvProblemShapeILNS1_8OperatorE2ELi2EEENS1_10collective14CollectiveConvINS1_47MainloopSm100TmaUmmaWarpSpecializedImplicitGemmILS5_2ELi8ELi2ELi1ELi2EN4cute5tupleIJNSA_1CILi2EEENSC_ILi1EEESE_EEEEENSB_IJNSC_ILi64EEENSB_IJNSC_ILi128EEEEEENSB_IJSH_EEEEEENS_10bfloat16_tESM_NSA_8TiledMMAINSA_8MMA_AtomIJNSA_20SM100_MMA_F16BF16_SSISM_SM_fLi64ELi128ELNSA_4UMMA5MajorE1ELSR_1ELNSQ_7ScaleInE0ELSS_0EEEEEENSA_6LayoutINSB_IJSE_SE_SE_EEENSB_IJNSC_ILi0EEESX_SX_EEEEENSB_IJNSA_10UnderscoreES10_S10_EEEEENS7_6detail27Sm100ImplicitGemmTileTraitsINSA_13SM90_TMA_LOADENSA_14ComposedLayoutINSA_7SwizzleILi3ELi4ELi3EEENSA_18smem_ptr_flag_bitsILi16EEENSV_INSB_IJSH_NSC_ILi8EEEEEENSB_IJSE_SH_EEEEEEEvEENS14_INSA_30SM90_TMA_LOAD_IM2COL_MULTICASTES1F_vEEEENS_8epilogue10collective18CollectiveEpilogueINS1K_23Sm100TmaWarpSpecializedILi4ELi2ELi16ELb1ELb0EEEJSL_NSB_IJNSV_ISH_SE_EENSV_INSC_ILi32EEESE_EEEEESM_NSB_IJlNSB_IJSE_llEEESX_EEESM_S1U_NS1K_6fusion15FusionCallbacksIS1O_NS1V_17LinearCombinationISM_fSM_fLNS_15FloatRoundStyleE2EEESL_S1S_JEEENSA_5SM1004TMEM4LOAD26SM100_TMEM_LOAD_16dp256b4xES15_NS16_INS17_ILi2ELi4ELi3EEES1A_NSV_INSB_IJS1B_S1Q_EEENSB_IJS1Q_SE_EEEEEEENSA_17SM75_U32x4_LDSM_NENSA_14SM90_TMA_STOREES29_NSA_17SM90_U32x4_STSM_NENSA_39AutoVectorizingCopyWithAssumedAlignmentILi128EEEEEEvvEEEEvNT_6ParamsE,"ax",@progbits
	.align	128
.text._ZN7cutlass13device_kernelINS_4conv6kernel13ConvUniversalINS1_16ConvProblemShapeILNS1_8OperatorE2ELi2EEENS1_10collective14CollectiveConvINS1_47MainloopSm100TmaUmmaWarpSpecializedImplicitGemmILS5_2ELi8ELi2ELi1ELi2EN4cute5tupleIJNSA_1CILi2EEENSC_ILi1EEESE_EEEEENSB_IJNSC_ILi64EEENSB_IJNSC_ILi128EEEEEENSB_IJSH_EEEEEENS_10bfloat16_tESM_NSA_8TiledMMAINSA_8MMA_AtomIJNSA_20SM100_MMA_F16BF16_SSISM_SM_fLi64ELi128ELNSA_4UMMA5MajorE1ELSR_1ELNSQ_7ScaleInE0ELSS_0EEEEEENSA_6LayoutINSB_IJSE_SE_SE_EEENSB_IJNSC_ILi0EEESX_SX_EEEEENSB_IJNSA_10UnderscoreES10_S10_EEEEENS7_6detail27Sm100ImplicitGemmTileTraitsINSA_13SM90_TMA_LOADENSA_14ComposedLayoutINSA_7SwizzleILi3ELi4ELi3EEENSA_18smem_ptr_flag_bitsILi16EEENSV_INSB_IJSH_NSC_ILi8EEEEEENSB_IJSE_SH_EEEEEEEvEENS14_INSA_30SM90_TMA_LOAD_IM2COL_MULTICASTES1F_vEEEENS_8epilogue10collective18CollectiveEpilogueINS1K_23Sm100TmaWarpSpecializedILi4ELi2ELi16ELb1ELb0EEEJSL_NSB_IJNSV_ISH_SE_EENSV_INSC_ILi32EEESE_EEEEESM_NSB_IJlNSB_IJSE_llEEESX_EEESM_S1U_NS1K_6fusion15FusionCallbacksIS1O_NS1V_17LinearCombinationISM_fSM_fLNS_15FloatRoundStyleE2EEESL_S1S_JEEENSA_5SM1004TMEM4LOAD26SM100_TMEM_LOAD_16dp256b4xES15_NS16_INS17_ILi2ELi4ELi3EEES1A_NSV_INSB_IJS1B_S1Q_EEENSB_IJS1Q_SE_EEEEEEENSA_17SM75_U32x4_LDSM_NENSA_14SM90_TMA_STOREES29_NSA_17SM90_U32x4_STSM_NENSA_39AutoVectorizingCopyWithAssumedAlignmentILi128EEEEEEvvEEEEvNT_6ParamsE:
        .type           _ZN7cutlass13device_kernelINS_4conv6kernel13ConvUniversalINS1_16ConvProblemShapeILNS1_8OperatorE2ELi2EEENS1_10collective14CollectiveConvINS1_47MainloopSm100TmaUmmaWarpSpecializedImplicitGemmILS5_2ELi8ELi2ELi1ELi2EN4cute5tupleIJNSA_1CILi2EEENSC_ILi1EEESE_EEEEENSB_IJNSC_ILi64EEENSB_IJNSC_ILi128EEEEEENSB_IJSH_EEEEEENS_10bfloat16_tESM_NSA_8TiledMMAINSA_8MMA_AtomIJNSA_20SM100_MMA_F16BF16_SSISM_SM_fLi64ELi128ELNSA_4UMMA5MajorE1ELSR_1ELNSQ_7ScaleInE0ELSS_0EEEEEENSA_6LayoutINSB_IJSE_SE_SE_EEENSB_IJNSC_ILi0EEESX_SX_EEEEENSB_IJNSA_10UnderscoreES10_S10_EEEEENS7_6detail27Sm100ImplicitGemmTileTraitsINSA_13SM90_TMA_LOADENSA_14ComposedLayoutINSA_7SwizzleILi3ELi4ELi3EEENSA_18smem_ptr_flag_bitsILi16EEENSV_INSB_IJSH_NSC_ILi8EEEEEENSB_IJSE_SH_EEEEEEEvEENS14_INSA_30SM90_TMA_LOAD_IM2COL_MULTICASTES1F_vEEEENS_8epilogue10collective18CollectiveEpilogueINS1K_23Sm100TmaWarpSpecializedILi4ELi2ELi16ELb1ELb0EEEJSL_NSB_IJNSV_ISH_SE_EENSV_INSC_ILi32EEESE_EEEEESM_NSB_IJlNSB_IJSE_llEEESX_EEESM_S1U_NS1K_6fusion15FusionCallbacksIS1O_NS1V_17LinearCombinationISM_fSM_fLNS_15FloatRoundStyleE2EEESL_S1S_JEEENSA_5SM1004TMEM4LOAD26SM100_TMEM_LOAD_16dp256b4xES15_NS16_INS17_ILi2ELi4ELi3EEES1A_NSV_INSB_IJS1B_S1Q_EEENSB_IJS1Q_SE_EEEEEEENSA_17SM75_U32x4_LDSM_NENSA_14SM90_TMA_STOREES29_NSA_17SM90_U32x4_STSM_NENSA_39AutoVectorizingCopyWithAssumedAlignmentILi128EEEEEEvvEEEEvNT_6ParamsE,@function
        .size           _ZN7cutlass13device_kernelINS_4conv6kernel13ConvUniversalINS1_16ConvProblemShapeILNS1_8OperatorE2ELi2EEENS1_10collective14CollectiveConvINS1_47MainloopSm100TmaUmmaWarpSpecializedImplicitGemmILS5_2ELi8ELi2ELi1ELi2EN4cute5tupleIJNSA_1CILi2EEENSC_ILi1EEESE_EEEEENSB_IJNSC_ILi64EEENSB_IJNSC_ILi128EEEEEENSB_IJSH_EEEEEENS_10bfloat16_tESM_NSA_8TiledMMAINSA_8MMA_AtomIJNSA_20SM100_MMA_F16BF16_SSISM_SM_fLi64ELi128ELNSA_4UMMA5MajorE1ELSR_1ELNSQ_7ScaleInE0ELSS_0EEEEEENSA_6LayoutINSB_IJSE_SE_SE_EEENSB_IJNSC_ILi0EEESX_SX_EEEEENSB_IJNSA_10UnderscoreES10_S10_EEEEENS7_6detail27Sm100ImplicitGemmTileTraitsINSA_13SM90_TMA_LOADENSA_14ComposedLayoutINSA_7SwizzleILi3ELi4ELi3EEENSA_18smem_ptr_flag_bitsILi16EEENSV_INSB_IJSH_NSC_ILi8EEEEEENSB_IJSE_SH_EEEEEEEvEENS14_INSA_30SM90_TMA_LOAD_IM2COL_MULTICASTES1F_vEEEENS_8epilogue10collective18CollectiveEpilogueINS1K_23Sm100TmaWarpSpecializedILi4ELi2ELi16ELb1ELb0EEEJSL_NSB_IJNSV_ISH_SE_EENSV_INSC_ILi32EEESE_EEEEESM_NSB_IJlNSB_IJSE_llEEESX_EEESM_S1U_NS1K_6fusion15FusionCallbacksIS1O_NS1V_17LinearCombinationISM_fSM_fLNS_15FloatRoundStyleE2EEESL_S1S_JEEENSA_5SM1004TMEM4LOAD26SM100_TMEM_LOAD_16dp256b4xES15_NS16_INS17_ILi2ELi4ELi3EEES1A_NSV_INSB_IJS1B_S1Q_EEENSB_IJS1Q_SE_EEEEEEENSA_17SM75_U32x4_LDSM_NENSA_14SM90_TMA_STOREES29_NSA_17SM90_U32x4_STSM_NENSA_39AutoVectorizingCopyWithAssumedAlignmentILi128EEEEEEvvEEEEvNT_6ParamsE,(.L_x_186 - _ZN7cutlass13device_kernelINS_4conv6kernel13ConvUniversalINS1_16ConvProblemShapeILNS1_8OperatorE2ELi2EEENS1_10collective14CollectiveConvINS1_47MainloopSm100TmaUmmaWarpSpecializedImplicitGemmILS5_2ELi8ELi2ELi1ELi2EN4cute5tupleIJNSA_1CILi2EEENSC_ILi1EEESE_EEEEENSB_IJNSC_ILi64EEENSB_IJNSC_ILi128EEEEEENSB_IJSH_EEEEEENS_10bfloat16_tESM_NSA_8TiledMMAINSA_8MMA_AtomIJNSA_20SM100_MMA_F16BF16_SSISM_SM_fLi64ELi128ELNSA_4UMMA5MajorE1ELSR_1ELNSQ_7ScaleInE0ELSS_0EEEEEENSA_6LayoutINSB_IJSE_SE_SE_EEENSB_IJNSC_ILi0EEESX_SX_EEEEENSB_IJNSA_10UnderscoreES10_S10_EEEEENS7_6detail27Sm100ImplicitGemmTileTraitsINSA_13SM90_TMA_LOADENSA_14ComposedLayoutINSA_7SwizzleILi3ELi4ELi3EEENSA_18smem_ptr_flag_bitsILi16EEENSV_INSB_IJSH_NSC_ILi8EEEEEENSB_IJSE_SH_EEEEEEEvEENS14_INSA_30SM90_TMA_LOAD_IM2COL_MULTICASTES1F_vEEEENS_8epilogue10collective18CollectiveEpilogueINS1K_23Sm100TmaWarpSpecializedILi4ELi2ELi16ELb1ELb0EEEJSL_NSB_IJNSV_ISH_SE_EENSV_INSC_ILi32EEESE_EEEEESM_NSB_IJlNSB_IJSE_llEEESX_EEESM_S1U_NS1K_6fusion15FusionCallbacksIS1O_NS1V_17LinearCombinationISM_fSM_fLNS_15FloatRoundStyleE2EEESL_S1S_JEEENSA_5SM1004TMEM4LOAD26SM100_TMEM_LOAD_16dp256b4xES15_NS16_INS17_ILi2ELi4ELi3EEES1A_NSV_INSB_IJS1B_S1Q_EEENSB_IJS1Q_SE_EEEEEEENSA_17SM75_U32x4_LDSM_NENSA_14SM90_TMA_STOREES29_NSA_17SM90_U32x4_STSM_NENSA_39AutoVectorizingCopyWithAssumedAlignmentILi128EEEEEEvvEEEEvNT_6ParamsE)
        .other          _ZN7cutlass13device_kernelINS_4conv6kernel13ConvUniversalINS1_16ConvProblemShapeILNS1_8OperatorE2ELi2EEENS1_10collective14CollectiveConvINS1_47MainloopSm100TmaUmmaWarpSpecializedImplicitGemmILS5_2ELi8ELi2ELi1ELi2EN4cute5tupleIJNSA_1CILi2EEENSC_ILi1EEESE_EEEEENSB_IJNSC_ILi64EEENSB_IJNSC_ILi128EEEEEENSB_IJSH_EEEEEENS_10bfloat16_tESM_NSA_8TiledMMAINSA_8MMA_AtomIJNSA_20SM100_MMA_F16BF16_SSISM_SM_fLi64ELi128ELNSA_4UMMA5MajorE1ELSR_1ELNSQ_7ScaleInE0ELSS_0EEEEEENSA_6LayoutINSB_IJSE_SE_SE_EEENSB_IJNSC_ILi0EEESX_SX_EEEEENSB_IJNSA_10UnderscoreES10_S10_EEEEENS7_6detail27Sm100ImplicitGemmTileTraitsINSA_13SM90_TMA_LOADENSA_14ComposedLayoutINSA_7SwizzleILi3ELi4ELi3EEENSA_18smem_ptr_flag_bitsILi16EEENSV_INSB_IJSH_NSC_ILi8EEEEEENSB_IJSE_SH_EEEEEEEvEENS14_INSA_30SM90_TMA_LOAD_IM2COL_MULTICASTES1F_vEEEENS_8epilogue10collective18CollectiveEpilogueINS1K_23Sm100TmaWarpSpecializedILi4ELi2ELi16ELb1ELb0EEEJSL_NSB_IJNSV_ISH_SE_EENSV_INSC_ILi32EEESE_EEEEESM_NSB_IJlNSB_IJSE_llEEESX_EEESM_S1U_NS1K_6fusion15FusionCallbacksIS1O_NS1V_17LinearCombinationISM_fSM_fLNS_15FloatRoundStyleE2EEESL_S1S_JEEENSA_5SM1004TMEM4LOAD26SM100_TMEM_LOAD_16dp256b4xES15_NS16_INS17_ILi2ELi4ELi3EEES1A_NSV_INSB_IJS1B_S1Q_EEENSB_IJS1Q_SE_EEEEEEENSA_17SM75_U32x4_LDSM_NENSA_14SM90_TMA_STOREES29_NSA_17SM90_U32x4_STSM_NENSA_39AutoVectorizingCopyWithAssumedAlignmentILi128EEEEEEvvEEEEvNT_6ParamsE,@"STO_CUDA_ENTRY STV_DEFAULT"
_ZN7cutlass13device_kernelINS_4conv6kernel13ConvUniversalINS1_16ConvProblemShapeILNS1_8OperatorE2ELi2EEENS1_10collective14CollectiveConvINS1_47MainloopSm100TmaUmmaWarpSpecializedImplicitGemmILS5_2ELi8ELi2ELi1ELi2EN4cute5tupleIJNSA_1CILi2EEENSC_ILi1EEESE_EEEEENSB_IJNSC_ILi64EEENSB_IJNSC_ILi128EEEEEENSB_IJSH_EEEEEENS_10bfloat16_tESM_NSA_8TiledMMAINSA_8MMA_AtomIJNSA_20SM100_MMA_F16BF16_SSISM_SM_fLi64ELi128ELNSA_4UMMA5MajorE1ELSR_1ELNSQ_7ScaleInE0ELSS_0EEEEEENSA_6LayoutINSB_IJSE_SE_SE_EEENSB_IJNSC_ILi0EEESX_SX_EEEEENSB_IJNSA_10UnderscoreES10_S10_EEEEENS7_6detail27Sm100ImplicitGemmTileTraitsINSA_13SM90_TMA_LOADENSA_14ComposedLayoutINSA_7SwizzleILi3ELi4ELi3EEENSA_18smem_ptr_flag_bitsILi16EEENSV_INSB_IJSH_NSC_ILi8EEEEEENSB_IJSE_SH_EEEEEEEvEENS14_INSA_30SM90_TMA_LOAD_IM2COL_MULTICASTES1F_vEEEENS_8epilogue10collective18CollectiveEpilogueINS1K_23Sm100TmaWarpSpecializedILi4ELi2ELi16ELb1ELb0EEEJSL_NSB_IJNSV_ISH_SE_EENSV_INSC_ILi32EEESE_EEEEESM_NSB_IJlNSB_IJSE_llEEESX_EEESM_S1U_NS1K_6fusion15FusionCallbacksIS1O_NS1V_17LinearCombinationISM_fSM_fLNS_15FloatRoundStyleE2EEESL_S1S_JEEENSA_5SM1004TMEM4LOAD26SM100_TMEM_LOAD_16dp256b4xES15_NS16_INS17_ILi2ELi4ELi3EEES1A_NSV_INSB_IJS1B_S1Q_EEENSB_IJS1Q_SE_EEEEEEENSA_17SM75_U32x4_LDSM_NENSA_14SM90_TMA_STOREES29_NSA_17SM90_U32x4_STSM_NENSA_39AutoVectorizingCopyWithAssumedAlignmentILi128EEEEEEvvEEEEvNT_6ParamsE:
[----:B------:R-:W1:Y:S01]  /*0000*/  LDC R1, c[0x0][0x37c] ;  /* 0x0000df00ff017b82 */ /* 0x000e620000000800 */
[----:B------:R-:W2:Y:S01]  /*0010*/  S2R R73, SR_TID.X ;  /* 0x0000000000497919 */ /* 0x000ea20000002100 */
[----:B------:R-:W3:Y:S01]  /*0020*/  LDCU.64 UR6, c[0x0][0x890] ;  /* 0x00011200ff0677ac */ /* 0x000ee20008000a00 */
[----:B-1----:R-:W-:Y:S01]  /*0030*/  VIADD R1, R1, 0xfffffff8 ;  /* 0xfffffff801017836 */ /* 0x002fe20000000000 */
[----:B------:R-:W-:Y:S02]  /*0040*/  PRMT R59, RZ, 0x7610, R59 ;  /* 0x00007610ff3b7816 */ /* 0x000fe4000000003b */
[----:B------:R-:W-:Y:S01]  /*0050*/  ELECT P6, URZ, PT ;  /* 0x0000000000ff782f */ /* 0x000fe200038c0000 */
[----:B------:R-:W1:Y:S01]  /*0060*/  LDCU.64 UR46, c[0x0][0x358] ;  /* 0x00006b00ff2e77ac */ /* 0x000e620008000a00 */
[----:B---3--:R-:W-:-:S04]  /*0070*/  UISETP.NE.U32.AND UP0, UPT, UR6, URZ, UPT ;  /* 0x000000ff0600728c */ /* 0x008fc8000bf05070 */
[----:B------:R-:W-:Y:S01]  /*0080*/  UISETP.NE.AND.EX UP0, UPT, UR7, URZ, UPT, UP0 ;  /* 0x000000ff0700728c */ /* 0x000fe2000bf05300 */
[----:B--2---:R-:W-:-:S05]  /*0090*/  SHF.R.U32.HI R74, RZ, 0x5, R73 ;  /* 0x00000005ff4a7819 */ /* 0x004fca0000011649 */
[----:B------:R-:W2:Y:S02]  /*00a0*/  SHFL.IDX PT, R0, R74, RZ, 0x1f ;  /* 0x00001fff4a007589 */ /* 0x000ea400000e0000 */
[----:B--2---:R-:W-:Y:S01]  /*00b0*/  R2UR UR4, R0 ;  /* 0x00000000000472ca */ /* 0x004fe200000e0000 */
[----:B-1----:R-:W-:-:S14]  /*00c0*/  BRA.U UP0, `(.L_x_0) ;  /* 0x00000001002c7547 */ /* 0x002fdc000b800000 */
[----:B------:R-:W1:Y:S02]  /*00d0*/  LDCU.64 UR8, c[0x0][0x888] ;  /* 0x00011100ff0877ac */ /* 0x000e640008000a00 */
[----:B-1----:R-:W-:-:S04]  /*00e0*/  UISETP.NE.U32.AND UP0, UPT, UR8, URZ, UPT ;  /* 0x000000ff0800728c */ /* 0x002fc8000bf05070 */
[----:B------:R-:W-:-:S09]  /*00f0*/  UISETP.NE.AND.EX UP0, UPT, UR9, URZ, UPT, UP0 ;  /* 0x000000ff0900728c */ /* 0x000fd2000bf05300 */
[----:B------:R-:W-:Y:S05]  /*0100*/  BRA.U !UP0, `(.L_x_1) ;  /* 0x0000000108107547 */ /* 0x000fea000b800000 */
[----:B------:R-:W1:Y:S02]  /*0110*/  LDC.64 R2, c[0x0][0x888] ;  /* 0x00022200ff027b82 */ /* 0x000e640000000a00 */
[----:B-1----:R1:W5:Y:S01]  /*0120*/  LDG.E R35, desc[UR46][R2.64] ;  /* 0x0000002e02237981 */ /* 0x002362000c1e1900 */
[----:B------:R-:W-:Y:S01]  /*0130*/  HFMA2 R59, -RZ, RZ, 0, 5.9604644775390625e-08 ;  /* 0x00000001ff3b7431 */ /* 0x000fe200000001ff */
[----:B------:R-:W-:Y:S05]  /*0140*/  BRA `(.L_x_0) ;  /* 0x00000000000c7947 */ /* 0x000fea0003800000 */
.L_x_1:
[----:B------:R-:W1:Y:S01]  /*0150*/  LDCU UR5, c[0x0][0x880] ;  /* 0x00011000ff0577ac */ /* 0x000e620008000800 */
[----:B------:R-:W-:Y:S01]  /*0160*/  HFMA2 R59, -RZ, RZ, 0, 5.9604644775390625e-08 ;  /* 0x00000001ff3b7431 */ /* 0x000fe200000001ff */
[----:B-1----:R-:W-:Y:S02]  /*0170*/  MOV R35, UR5 ;  /* 0x0000000500237c02 */ /* 0x002fe40008000f00 */
.L_x_0:
[----:B------:R-:W2:Y:S02]  /*0180*/  LDCU.64 UR8, c[0x0][0x8b0] ;  /* 0x00011600ff0877ac */ /* 0x000ea40008000a00 */
[----:B--2---:R-:W-:-:S04]  /*0190*/  UISETP.NE.U32.AND UP0, UPT, UR8, URZ, UPT ;  /* 0x000000ff0800728c */ /* 0x004fc8000bf05070 */
[----:B------:R-:W-:-:S09]  /*01a0*/  UISETP.NE.AND.EX UP0, UPT, UR9, URZ, UPT, UP0 ;  /* 0x000000ff0900728c */ /* 0x000fd2000bf05300 */
[----:B------:R-:W-:Y:S05]  /*01b0*/  BRA.U UP0, `(.L_x_2) ;  /* 0x0000000100247547 */ /* 0x000fea000b800000 */
[----:B------:R-:W2:Y:S02]  /*01c0*/  LDCU.64 UR8, c[0x0][0x8a8] ;  /* 0x00011500ff0877ac */ /* 0x000ea40008000a00 */
[----:B--2---:R-:W-:-:S04]  /*01d0*/  UISETP.NE.U32.AND UP0, UPT, UR8, URZ, UPT ;  /* 0x000000ff0800728c */ /* 0x004fc8000bf05070 */
[----:B------:R-:W-:-:S09]  /*01e0*/  UISETP.NE.AND.EX UP0, UPT, UR9, URZ, UPT, UP0 ;  /* 0x000000ff0900728c */ /* 0x000fd2000bf05300 */
[----:B------:R-:W-:Y:S05]  /*01f0*/  BRA.U !UP0, `(.L_x_3) ;  /* 0x00000001080c7547 */ /* 0x000fea000b800000 */
[----:B-1----:R-:W1:Y:S02]  /*0200*/  LDC.64 R2, c[0x0][0x8a8] ;  /* 0x00022a00ff027b82 */ /* 0x002e640000000a00 */
[----:B-1----:R2:W5:Y:S01]  /*0210*/  LDG.E R33, desc[UR46][R2.64] ;  /* 0x0000002e02217981 */ /* 0x002562000c1e1900 */
[----:B------:R-:W-:Y:S05]  /*0220*/  BRA `(.L_x_2) ;  /* 0x0000000000087947 */ /* 0x000fea0003800000 */
.L_x_3:
[----:B------:R-:W2:Y:S02]  /*0230*/  LDCU UR5, c[0x0][0x8a0] ;  /* 0x00011400ff0577ac */ /* 0x000ea40008000800 */
[----:B--2---:R-:W-:Y:S02]  /*0240*/  MOV R33, UR5 ;  /* 0x0000000500217c02 */ /* 0x004fe40008000f00 */
.L_x_2:
[----:B------:R-:W-:Y:S01]  /*0250*/  IMAD.U32 R0, RZ, RZ, UR4 ;  /* 0x00000004ff007e24 */ /* 0x000fe2000f8e00ff */
[----:B------:R-:W-:Y:S04]  /*0260*/  BSSY.RECONVERGENT B0, `(.L_x_4) ;  /* 0x000000c000007945 */ /* 0x000fe80003800200 */
[C---:B------:R-:W-:Y:S02]  /*0270*/  ISETP.NE.OR P1, PT, R0.reuse, 0x1, !P6 ;  /* 0x000000010000780c */ /* 0x040fe40007725670 */
[----:B------:R-:W-:-:S11]  /*0280*/  ISETP.NE.OR P0, PT, R0, 0x3, !P6 ;  /* 0x000000030000780c */ /* 0x000fd60007705670 */
[----:B------:R-:W-:Y:S05]  /*0290*/  @P1 BRA `(.L_x_5) ;  /* 0x0000000000201947 */ /* 0x000fea0003800000 */
[----:B------:R-:W3:Y:S02]  /*02a0*/  LDCU.64 UR8, c[0x0][0x348] ;  /* 0x00006900ff0877ac */ /* 0x000ee40008000a00 */
[----:B---3--:R-:W-:Y:S02]  /*02b0*/  UIADD3 UR10, UP1, UPT, UR8, 0x80, URZ ;  /* 0x00000080080a7890 */ /* 0x008fe4000ff3e0ff */
[----:B------:R-:W-:Y:S02]  /*02c0*/  UIADD3 UR8, UP0, UPT, UR8, 0x180, URZ ;  /* 0x0000018008087890 */ /* 0x000fe4000ff1e0ff */
[----:B------:R-:W-:Y:S02]  /*02d0*/  UIADD3.X UR11, UPT, UPT, URZ, UR9, URZ, UP1, !UPT ;  /* 0x00000009ff0b7290 */ /* 0x000fe40008ffe4ff */
[----:B------:R-:W-:-:S07]  /*02e0*/  UIADD3.X UR9, UPT, UPT, URZ, UR9, URZ, UP0, !UPT ;  /* 0x00000009ff097290 */ /* 0x000fce00087fe4ff */
[----:B------:R3:W-:Y:S02]  /*02f0*/  UTMACCTL.PF [UR10] ;  /* 0x000000000a0079b9 */ /* 0x0007e40008040000 */
[----:B------:R3:W-:Y:S02]  /*0300*/  UTMACCTL.PF [UR8] ;  /* 0x00000000080079b9 */ /* 0x0007e40008040000 */
[----:B---3--:R-:W-:Y:S01]  /*0310*/  NOP ;  /* 0x0000000000007918 */ /* 0x008fe20000000000 */
.L_x_5:
[----:B------:R-:W-:Y:S05]  /*0320*/  BSYNC.RECONVERGENT B0 ;  /* 0x0000000000007941 */ /* 0x000fea0003800200 */
.L_x_4:
[----:B------:R-:W-:Y:S04]  /*0330*/  BSSY.RECONVERGENT B0, `(.L_x_6) ;  /* 0x000000a000007945 */ /* 0x000fe80003800200 */
        /* <DEDUP_REMOVED lines=9> */
.L_x_7:
[----:B------:R-:W-:Y:S05]  /*03d0*/  BSYNC.RECONVERGENT B0 ;  /* 0x0000000000007941 */ /* 0x000fea0003800200 */
.L_x_6:
[----:B------:R-:W3:Y:S01]  /*03e0*/  LDCU.64 UR8, c[0x0][0x888] ;  /* 0x00011100ff0877ac */ /* 0x000ee20008000a00 */
[----:B------:R-:W-:Y:S02]  /*03f0*/  UISETP.EQ.U32.AND UP1, UPT, UR6, URZ, UPT ;  /* 0x000000ff0600728c */ /* 0x000fe4000bf22070 */
[----:B------:R-:W-:Y:S02]  /*0400*/  UPLOP3.LUT UP6, UPT, UPT, UPT, UPT, 0x80, 0x8 ;  /* 0x000000000008789c */ /* 0x000fe40003fcf070 */
[----:B---3--:R-:W-:-:S04]  /*0410*/  UISETP.NE.U32.AND UP0, UPT, UR8, URZ, UPT ;  /* 0x000000ff0800728c */ /* 0x008fc8000bf05070 */
[----:B------:R-:W-:-:S04]  /*0420*/  UISETP.NE.AND.EX UP0, UPT, UR9, URZ, UPT, UP0 ;  /* 0x000000ff0900728c */ /* 0x000fc8000bf05300 */
[----:B------:R-:W-:-:S04]  /*0430*/  UISETP.EQ.OR.EX UP2, UPT, UR7, URZ, !UP0, UP1 ;  /* 0x000000ff0700728c */ /* 0x000fc8000c742710 */
[----:B------:R-:W-:-:S05]  /*0440*/  UP2UR UR49, UPR, URZ, 0x4 ;  /* 0x00000004ff317883 */ /* 0x000fca0008000000 */
[----:B------:R-:W-:Y:S07]  /*0450*/  BRA.U !UP2, `(.L_x_8) ;  /* 0x000000010a207547 */ /* 0x000fee000b800000 */
[----:B------:R-:W-:Y:S01]  /*0460*/  UISETP.NE.U32.AND UP2, UPT, UR6, URZ, UPT ;  /* 0x000000ff0600728c */ /* 0x000fe2000bf45070 */
[----:B-----5:R-:W-:Y:S01]  /*0470*/  FSETP.NEU.AND P0, PT, R35, RZ, PT ;  /* 0x000000ff2300720b */ /* 0x020fe20003f0d000 */
[----:B------:R-:W-:Y:S02]  /*0480*/  USEL UR5, URZ, 0xffffffff, UP0 ;  /* 0xffffffffff057887 */ /* 0x000fe40008000000 */
[----:B------:R-:W-:-:S10]  /*0490*/  UISETP.NE.AND.EX UP2, UPT, UR7, URZ, UPT, UP2 ;  /* 0x000000ff0700728c */ /* 0x000fd4000bf45320 */
[----:B------:R-:W-:Y:S01]  /*04a0*/  VOTEU.ANY UP1, P0 ;  /* 0x0000000000ff7886 */ /* 0x000fe20000020100 */
[----:B------:R-:W-:-:S04]  /*04b0*/  @!UP2 USEL UR5, URZ, 0xffffffff, UP1 ;  /* 0xffffffffff05a887 */ /* 0x000fc80008800000 */
[----:B------:R-:W-:-:S04]  /*04c0*/  ULOP3.LUT UR5, UR5, 0x1, URZ, 0xc0, !UPT ;  /* 0x0000000105057892 */ /* 0x000fc8000f8ec0ff */
[----:B------:R-:W-:-:S11]  /*04d0*/  UISETP.NE.U32.AND UP6, UPT, UR5, 0x1, UPT ;  /* 0x000000010500788c */ /* 0x000fd6000bfc5070 */
.L_x_8:
[----:B-12---:R-:W1:Y:S02]  /*04e0*/  SHFL.IDX PT, R2, R74, RZ, 0x1f ;  /* 0x00001fff4a027589 */ /* 0x006e6400000e0000 */
[----:B-1----:R-:W-:-:S13]  /*04f0*/  ISETP.NE.AND P0, PT, R2, RZ, PT ;  /* 0x000000ff0200720c */ /* 0x002fda0003f05270 */
[----:B------:R-:W-:Y:S05]  /*0500*/  @P0 BRA `(.L_x_9) ;  /* 0x0000000000840947 */ /* 0x000fea0003800000 */
[----:B------:R-:W-:Y:S01]  /*0510*/  ELECT P0, URZ, PT ;  /* 0x0000000000ff782f */ /* 0x000fe20003800000 */
[----:B------:R-:W-:-:S12]  /*0520*/  BSSY.RECONVERGENT B0, `(.L_x_9) ;  /* 0x000001f000007945 */ /* 0x000fd80003800200 */
[----:B------:R-:W-:Y:S05]  /*0530*/  @!P0 BRA `(.L_x_10) ;  /* 0x0000000000748947 */ /* 0x000fea0003800000 */
[----:B------:R-:W1:Y:S01]  /*0540*/  S2UR UR7, SR_CgaCtaId ;  /* 0x00000000000779c3 */ /* 0x000e620000008800 */
[----:B------:R-:W-:Y:S01]  /*0550*/  UMOV UR8, 0x400 ;  /* 0x0000040000087882 */ /* 0x000fe20000000000 */
[----:B------:R-:W-:Y:S01]  /*0560*/  UMOV UR6, 0x1 ;  /* 0x0000000100067882 */ /* 0x000fe20000000000 */
[----:B------:R-:W-:Y:S02]  /*0570*/  UMOV UR5, 0x2 ;  /* 0x0000000200057882 */ /* 0x000fe40000000000 */
[----:B------:R-:W-:-:S04]  /*0580*/  UIADD3 UR10, UPT, UPT, -UR5, 0x100000, URZ ;  /* 0x00100000050a7890 */ /* 0x000fc8000fffe1ff */
[----:B------:R-:W-:Y:S02]  /*0590*/  USHF.L.U32 UR11, UR10, 0xb, URZ ;  /* 0x0000000b0a0b7899 */ /* 0x000fe400080006ff */
[----:B------:R-:W-:Y:S02]  /*05a0*/  USHF.L.U32 UR10, UR10, 0x1, URZ ;  /* 0x000000010a0a7899 */ /* 0x000fe400080006ff */
[----:B-1----:R-:W-:Y:S02]  /*05b0*/  ULEA UR7, UR7, UR8, 0x18 ;  /* 0x0000000807077291 */ /* 0x002fe4000f8ec0ff */
[----:B------:R-:W-:-:S04]  /*05c0*/  UIADD3 UR8, UPT, UPT, -UR6, 0x100000, URZ ;  /* 0x0010000006087890 */ /* 0x000fc8000fffe1ff */
[----:B------:R-:W-:Y:S02]  /*05d0*/  USHF.L.U32 UR9, UR8, 0xb, URZ ;  /* 0x0000000b08097899 */ /* 0x000fe400080006ff */
[----:B------:R-:W-:Y:S01]  /*05e0*/  USHF.L.U32 UR8, UR8, 0x1, URZ ;  /* 0x0000000108087899 */ /* 0x000fe200080006ff */
[----:B------:R-:W1:Y:S11]  /*05f0*/  FENCE.VIEW.ASYNC.S ;  /* 0x00000000000073c6 */ /* 0x000e760000000000 */
[----:B-1----:R1:W2:Y:S01]  /*0600*/  SYNCS.EXCH.64 URZ, [UR7], UR8 ;  /* 0x0000000807ff75b2 */ /* 0x0022a20008000100 */
[----:B------:R1:W3:Y:S01]  /*0610*/  SYNCS.EXCH.64 URZ, [UR7+0x40], UR10 ;  /* 0x0000400a07ff75b2 */ /* 0x0002e20008000100 */
[----:B------:R1:W4:Y:S01]  /*0620*/  SYNCS.EXCH.64 URZ, [UR7+0x8], UR8 ;  /* 0x0000080807ff75b2 */ /* 0x0003220008000100 */
[----:B------:R1:W1:Y:S01]  /*0630*/  SYNCS.EXCH.64 URZ, [UR7+0x48], UR10 ;  /* 0x0000480a07ff75b2 */ /* 0x0002620008000100 */
        /* <DEDUP_REMOVED lines=12> */
[----:B------:R-:W-:Y:S01]  /*0700*/  NOP ;  /* 0x0000000000007918 */ /* 0x000fe20000000000 */
.L_x_10:
[----:B-1----:R-:W-:Y:S05]  /*0710*/  BSYNC.RECONVERGENT B0 ;  /* 0x0000000000007941 */ /* 0x002fea0003800200 */
.L_x_9:
[----:B------:R-:W1:Y:S01]  /*0720*/  SHFL.IDX PT, R2, R74, RZ, 0x1f ;  /* 0x00001fff4a027589 */ /* 0x000e6200000e0000 */
[----:B------:R-:W-:Y:S01]  /*0730*/  NOP ;  /* 0x0000000000007918 */ /* 0x000fe20000000000 */
[----:B-1----:R-:W-:-:S13]  /*0740*/  ISETP.NE.AND P0, PT, R2, 0x1, PT ;  /* 0x000000010200780c */ /* 0x002fda0003f05270 */
[----:B------:R-:W-:Y:S05]  /*0750*/  @P0 BRA `(.L_x_11) ;  /* 0x0000000000580947 */ /* 0x000fea0003800000 */
[----:B------:R-:W1:Y:S01]  /*0760*/  S2UR UR7, SR_CgaCtaId ;  /* 0x00000000000779c3 */ /* 0x000e620000008800 */
[----:B------:R-:W-:Y:S01]  /*0770*/  UMOV UR8, 0x400 ;  /* 0x0000040000087882 */ /* 0x000fe20000000000 */
[----:B------:R-:W-:Y:S01]  /*0780*/  UMOV UR6, 0x20 ;  /* 0x0000002000067882 */ /* 0x000fe20000000000 */
[----:B------:R-:W-:Y:S01]  /*0790*/  UMOV UR5, 0x80 ;  /* 0x0000008000057882 */ /* 0x000fe20000000000 */
[----:B------:R-:W-:Y:S01]  /*07a0*/  ELECT P0, URZ, PT ;  /* 0x0000000000ff782f */ /* 0x000fe20003800000 */
        /* <DEDUP_REMOVED lines=8> */
[----:B-1----:R1:W1:Y:S01]  /*0830*/  SYNCS.EXCH.64 URZ, [UR7+0x80], UR8 ;  /* 0x0000800807ff75b2 */ /* 0x0022620008000100 */
        /* <DEDUP_REMOVED lines=8> */
.L_x_11:
[----:B------:R-:W2:Y:S01]  /*08c0*/  SHFL.IDX PT, R2, R74, RZ, 0x1f ;  /* 0x00001fff4a027589 */ /* 0x000ea200000e0000 */
[----:B------:R-:W-:Y:S01]  /*08d0*/  NOP ;  /* 0x0000000000007918 */ /* 0x000fe20000000000 */
[----:B--2---:R-:W-:-:S13]  /*08e0*/  ISETP.NE.AND P0, PT, R2, 0x3, PT ;  /* 0x000000030200780c */ /* 0x004fda0003f05270 */
[----:B------:R-:W-:Y:S05]  /*08f0*/  @P0 BRA `(.L_x_12) ;  /* 0x0000000000300947 */ /* 0x000fea0003800000 */
[----:B------:R-:W2:Y:S01]  /*0900*/  S2UR UR6, SR_CgaCtaId ;  /* 0x00000000000679c3 */ /* 0x000ea20000008800 */
[----:B-1----:R-:W-:Y:S01]  /*0910*/  UMOV UR7, 0x400 ;  /* 0x0000040000077882 */ /* 0x002fe20000000000 */
[----:B------:R-:W-:Y:S01]  /*0920*/  UMOV UR5, 0x20 ;  /* 0x0000002000057882 */ /* 0x000fe20000000000 */
[----:B------:R-:W-:Y:S01]  /*0930*/  ELECT P0, URZ, PT ;  /* 0x0000000000ff782f */ /* 0x000fe20003800000 */
[----:B------:R-:W-:-:S04]  /*0940*/  UIADD3 UR8, UPT, UPT, -UR5, 0x100000, URZ ;  /* 0x0010000005087890 */ /* 0x000fc8000fffe1ff */
[----:B------:R-:W-:Y:S02]  /*0950*/  USHF.L.U32 UR9, UR8, 0xb, URZ ;  /* 0x0000000b08097899 */ /* 0x000fe400080006ff */
[----:B------:R-:W-:Y:S02]  /*0960*/  USHF.L.U32 UR8, UR8, 0x1, URZ ;  /* 0x0000000108087899 */ /* 0x000fe400080006ff */
[----:B--2---:R-:W-:Y:S01]  /*0970*/  ULEA UR6, UR6, UR7, 0x18 ;  /* 0x0000000706067291 */ /* 0x004fe2000f8ec0ff */
[----:B------:R-:W1:Y:S11]  /*0980*/  FENCE.VIEW.ASYNC.S ;  /* 0x00000000000073c6 */ /* 0x000e760000000000 */
[----:B-1----:R2:W1:Y:S01]  /*0990*/  SYNCS.EXCH.64 URZ, [UR6+0xc0], UR8 ;  /* 0x0000c00806ff75b2 */ /* 0x0024620008000100 */
[----:B------:R2:W1:Y:S02]  /*09a0*/  SYNCS.EXCH.64 URZ, [UR6+0xc8], UR8 ;  /* 0x0000c80806ff75b2 */ /* 0x0004640008000100 */
[----:B--2---:R-:W-:Y:S01]  /*09b0*/  NOP ;  /* 0x0000000000007918 */ /* 0x004fe20000000000 */
.L_x_12:
[----:B------:R-:W2:Y:S01]  /*09c0*/  SHFL.IDX PT, R2, R74, RZ, 0x1f ;  /* 0x00001fff4a027589 */ /* 0x000ea200000e0000 */
[----:B------:R-:W-:Y:S01]  /*09d0*/  NOP ;  /* 0x0000000000007918 */ /* 0x000fe20000000000 */
[----:B--2---:R-:W-:-:S13]  /*09e0*/  ISETP.NE.AND P0, PT, R2, 0x4, PT ;  /* 0x000000040200780c */ /* 0x004fda0003f05270 */
[----:B------:R-:W-:Y:S05]  /*09f0*/  @P0 BRA `(.L_x_13) ;  /* 0x0000000000440947 */ /* 0x000fea0003800000 */
[----:B------:R-:W2:Y:S01]  /*0a00*/  S2UR UR6, SR_CgaCtaId ;  /* 0x00000000000679c3 */ /* 0x000ea20000008800 */
[----:B-1----:R-:W-:Y:S01]  /*0a10*/  UMOV UR8, 0x1e0 ;  /* 0x000001e000087882 */ /* 0x002fe20000000000 */
[----:B------:R-:W-:Y:S01]  /*0a20*/  UMOV UR7, 0x400 ;  /* 0x0000040000077882 */ /* 0x000fe20000000000 */
[----:B------:R-:W-:Y:S01]  /*0a30*/  USEL UR8, UR8, 0x1a0, UP6 ;  /* 0x000001a008087887 */ /* 0x000fe2000b000000 */
[----:B------:R-:W-:Y:S01]  /*0a40*/  UMOV UR5, 0x1 ;  /* 0x0000000100057882 */ /* 0x000fe20000000000 */
[----:B------:R-:W-:Y:S01]  /*0a50*/  ELECT P0, URZ, PT ;  /* 0x0000000000ff782f */ /* 0x000fe20003800000 */
[----:B------:R-:W-:-:S04]  /*0a60*/  UIADD3 UR10, UPT, UPT, -UR5, 0x100000, URZ ;  /* 0x00100000050a7890 */ /* 0x000fc8000fffe1ff */
[----:B------:R-:W-:Y:S02]  /*0a70*/  USHF.L.U32 UR11, UR10, 0xb, URZ ;  /* 0x0000000b0a0b7899 */ /* 0x000fe400080006ff */
[----:B------:R-:W-:Y:S02]  /*0a80*/  USHF.L.U32 UR10, UR10, 0x1, URZ ;  /* 0x000000010a0a7899 */ /* 0x000fe400080006ff */
        /* <DEDUP_REMOVED lines=8> */
.L_x_13:
[----:B------:R-:W2:Y:S01]  /*0b10*/  SHFL.IDX PT, R2, R74, RZ, 0x1f ;  /* 0x00001fff4a027589 */ /* 0x000ea200000e0000 */
[----:B------:R-:W1:Y:S01]  /*0b20*/  S2UR UR48, SR_CgaCtaId ;  /* 0x00000000003079c3 */ /* 0x000e620000008800 */
[----:B------:R-:W-:Y:S01]  /*0b30*/  NOP ;  /* 0x0000000000007918 */ /* 0x000fe20000000000 */
[----:B--2---:R-:W-:-:S13]  /*0b40*/  ISETP.NE.AND P0, PT, R2, 0x5, PT ;  /* 0x000000050200780c */ /* 0x004fda0003f05270 */
[----:B-1----:R-:W-:Y:S05]  /*0b50*/  @P0 BRA `(.L_x_14) ;  /* 0x0000000000440947 */ /* 0x002fea0003800000 */
[----:B------:R-:W-:Y:S01]  /*0b60*/  UMOV UR7, 0x400 ;  /* 0x0000040000077882 */ /* 0x000fe20000000000 */
[----:B------:R-:W-:Y:S01]  /*0b70*/  UMOV UR6, 0x1 ;  /* 0x0000000100067882 */ /* 0x000fe20000000000 */
[----:B------:R-:W-:Y:S01]  /*0b80*/  UMOV UR5, 0x80 ;  /* 0x0000008000057882 */ /* 0x000fe20000000000 */
[----:B------:R-:W-:Y:S02]  /*0b90*/  ULEA UR7, UR48, UR7, 0x18 ;  /* 0x0000000730077291 */ /* 0x000fe4000f8ec0ff */
[----:B------:R-:W-:-:S04]  /*0ba0*/  UIADD3 UR8, UPT, UPT, -UR6, 0x100000, URZ ;  /* 0x0010000006087890 */ /* 0x000fc8000fffe1ff */
[----:B------:R-:W-:Y:S02]  /*0bb0*/  USHF.L.U32 UR9, UR8, 0xb, URZ ;  /* 0x0000000b08097899 */ /* 0x000fe400080006ff */
[----:B------:R-:W-:Y:S02]  /*0bc0*/  USHF.L.U32 UR8, UR8, 0x1, URZ ;  /* 0x0000000108087899 */ /* 0x000fe400080006ff */
[----:B------:R-:W-:-:S04]  /*0bd0*/  UIADD3 UR10, UPT, UPT, -UR5, 0x100000, URZ ;  /* 0x00100000050a7890 */ /* 0x000fc8000fffe1ff */
[----:B------:R-:W-:Y:S02]  /*0be0*/  USHF.L.U32 UR11, UR10, 0xb, URZ ;  /* 0x0000000b0a0b7899 */ /* 0x000fe400080006ff */
[----:B------:R-:W-:Y:S01]  /*0bf0*/  USHF.L.U32 UR10, UR10, 0x1, URZ ;  /* 0x000000010a0a7899 */ /* 0x000fe200080006ff */
[----:B------:R-:W-:Y:S01]  /*0c00*/  ELECT P0, URZ, PT ;  /* 0x0000000000ff782f */ /* 0x000fe20003800000 */
[----:B------:R-:W1:Y:S02]  /*0c10*/  FENCE.VIEW.ASYNC.S ;  /* 0x00000000000073c6 */ /* 0x000e640000000000 */
[----:B-1----:R1:W2:Y:S08]  /*0c20*/  SYNCS.EXCH.64 URZ, [UR7+0xe0], UR8 ;  /* 0x0000e00807ff75b2 */ /* 0x0022b00008000100 */
[----:B------:R1:W1:Y:S01]  /*0c30*/  SYNCS.EXCH.64 URZ, [UR7+0xf0], UR10 ;  /* 0x0000f00a07ff75b2 */ /* 0x0002620008000100 */
[----:B------:R1:W1:Y:S01]  /*0c40*/  SYNCS.EXCH.64 URZ, [UR7+0xe8], UR8 ;  /* 0x0000e80807ff75b2 */ /* 0x0002620008000100 */
[----:B------:R1:W1:Y:S01]  /*0c50*/  SYNCS.EXCH.64 URZ, [UR7+0xf8], UR10 ;  /* 0x0000f80a07ff75b2 */ /* 0x0002620008000100 */
[----:B------:R-:W-:Y:S01]  /*0c60*/  NOP ;  /* 0x0000000000007918 */ /* 0x000fe20000000000 */
.L_x_14:
[----:B------:R-:W3:Y:S01]  /*0c70*/  LDCU UR5, c[0x0][0x36c] ;  /* 0x00006d80ff0577ac */ /* 0x000ee20008000800 */
[----:B------:R-:W-:Y:S01]  /*0c80*/  ISETP.NE.OR P6, PT, R0, 0x2, !P6 ;  /* 0x000000020000780c */ /* 0x000fe200077c5670 */
[----:B------:R-:W-:Y:S01]  /*0c90*/  NOP ;  /* 0x0000000000007918 */ /* 0x000fe20000000000 */
[----:B------:R-:W-:Y:S01]  /*0ca0*/  LOP3.LUT R8, R73, 0x1f, RZ, 0xc0, !PT ;  /* 0x0000001f49087812 */ /* 0x000fe200078ec0ff */
[----:B------:R-:W-:Y:S02]  /*0cb0*/  UISETP.NE.AND UP5, UPT, UR4, 0x2, UPT ;  /* 0x000000020400788c */ /* 0x000fe4000bfa5270 */
[----:B------:R-:W-:Y:S02]  /*0cc0*/  UISETP.NE.AND UP4, UPT, UR4, URZ, UPT ;  /* 0x000000ff0400728c */ /* 0x000fe4000bf85270 */
[----:B---3--:R-:W-:-:S09]  /*0cd0*/  UISETP.EQ.U32.AND UP1, UPT, UR5, 0x1, UPT ;  /* 0x000000010500788c */ /* 0x008fd2000bf22070 */
[----:B------:R-:W-:Y:S05]  /*0ce0*/  BRA.U !UP1, `(.L_x_15) ;  /* 0x0000000109087547 */ /* 0x000fea000b800000 */
[----:B-12-4-:R-:W-:Y:S01]  /*0cf0*/  UCGABAR_ARV ;  /* 0x00000000000079c7 */ /* 0x016fe20008000000 */
[----:B------:R-:W-:Y:S05]  /*0d00*/  BRA `(.L_x_16) ;  /* 0x0000000000047947 */ /* 0x000fea0003800000 */
.L_x_15:
[----:B-12-4-:R-:W-:Y:S01]  /*0d10*/  NOP ;  /* 0x0000000000007918 */ /* 0x016fe20000000000 */
.L_x_16:
[----:B------:R-:W1:Y:S01]  /*0d20*/  S2R R19, SR_CTAID.Y ;  /* 0x0000000000137919 */ /* 0x000e620000002600 */
[----:B------:R-:W2:Y:S01]  /*0d30*/  S2UR UR6, SR_CTAID.X ;  /* 0x00000000000679c3 */ /* 0x000ea20000002500 */
[----:B------:R-:W-:-:S05]  /*0d40*/  CS2R.32 R64, SR_CgaSize ;  /* 0x0000000000407805 */ /* 0x000fca0000008a00 */
[----:B------:R-:W-:-:S05]  /*0d50*/  IMAD R64, R64, -0xa0, RZ ;  /* 0xffffff6040407824 */ /* 0x000fca00078e02ff */
[----:B------:R-:W-:-:S14]  /*0d60*/  R2UR UR7, R64 ;  /* 0x00000000400772ca */ /* 0x000fdc00000e0000 */
[----:B------:R-:W3:Y:S01]  /*0d70*/  LDCU UR7, c[0x0][UR7+0x2b0] ;  /* 0x00005600070777ac */ /* 0x000ee20008000800 */
[----:B------:R-:W-:-:S05]  /*0d80*/  CS2R.32 R64, SR_CgaSize ;  /* 0x0000000000407805 */ /* 0x000fca0000008a00 */
[----:B------:R-:W-:-:S05]  /*0d90*/  IMAD R64, R64, -0xa0, RZ ;  /* 0xffffff6040407824 */ /* 0x000fca00078e02ff */
[----:B------:R-:W-:-:S14]  /*0da0*/  R2UR UR5, R64 ;  /* 0x00000000400572ca */ /* 0x000fdc00000e0000 */
[----:B------:R-:W4:Y:S01]  /*0db0*/  LDCU UR5, c[0x0][UR5+0x2b4] ;  /* 0x00005680050577ac */ /* 0x000f220008000800 */
[----:B------:R-:W-:-:S05]  /*0dc0*/  CS2R.32 R0, SR_CgaSize ;  /* 0x0000000000007805 */ /* 0x000fca0000008a00 */
[----:B------:R-:W-:-:S06]  /*0dd0*/  IMAD R0, R0, -0xa0, RZ ;  /* 0xffffff6000007824 */ /* 0x000fcc00078e02ff */
[----:B------:R-:W4:Y:S01]  /*0de0*/  LDC R0, c[0x0][R0+0x2a4] ;  /* 0x0000a90000007b82 */ /* 0x000f220000000800 */
[----:B------:R-:W-:Y:S02]  /*0df0*/  USHF.L.U32 UR34, UR48, 0xb, URZ ;  /* 0x0000000b30227899 */ /* 0x000fe400080006ff */
[----:B------:R-:W-:Y:S02]  /*0e00*/  USHF.L.U32 UR30, UR48, 0x5, URZ ;  /* 0x00000005301e7899 */ /* 0x000fe400080006ff */
[----:B------:R-:W-:Y:S02]  /*0e10*/  ULOP3.LUT UR34, UR34, 0x800, URZ, 0xc0, !UPT ;  /* 0x0000080022227892 */ /* 0x000fe4000f8ec0ff */
[----:B------:R-:W-:Y:S01]  /*0e20*/  ULOP3.LUT UR30, UR30, 0x20, URZ, 0xc0, !UPT ;  /* 0x000000201e1e7892 */ /* 0x000fe2000f8ec0ff */
[----:B------:R-:W4:Y:S01]  /*0e30*/  LDC R11, c[0x0][0xb24] ;  /* 0x0002c900ff0b7b82 */ /* 0x000f220000000800 */
[----:B------:R-:W-:Y:S01]  /*0e40*/  UISETP.NE.AND UP2, UPT, UR4, 0x2, UPT ;  /* 0x000000020400788c */ /* 0x000fe2000bf45270 */
[----:B--2---:R-:W-:-:S02]  /*0e50*/  I2FP.F32.U32 R64, UR6 ;  /* 0x0000000600407c45 */ /* 0x004fc40008201000 */
[----:B------:R-:W-:-:S05]  /*0e60*/  CS2R.32 R3, SR_CgaSize ;  /* 0x0000000000037805 */ /* 0x000fca0000008a00 */
[----:B------:R-:W-:-:S06]  /*0e70*/  IMAD R3, R3, -0xa0, RZ ;  /* 0xffffff6003037824 */ /* 0x000fcc00078e02ff */
[----:B------:R-:W2:Y:S01]  /*0e80*/  LDC R3, c[0x0][R3+0x2a0] ;  /* 0x0000a80003037b82 */ /* 0x000ea20000000800 */
[----:B------:R-:W-:Y:S01]  /*0e90*/  MOV R21, UR6 ;  /* 0x0000000600157c02 */ /* 0x000fe20008000f00 */
[----:B---3--:R-:W-:Y:S01]  /*0ea0*/  FMUL R64, R64, UR7 ;  /* 0x0000000740407c20 */ /* 0x008fe20008400000 */
[----:B-1----:R-:W-:-:S05]  /*0eb0*/  I2FP.F32.U32 R2, R19 ;  /* 0x0000001300027245 */ /* 0x002fca0000201000 */
[----:B------:R-:W1:Y:S01]  /*0ec0*/  S2UR UR45, SR_CTAID.Z ;  /* 0x00000000002d79c3 */ /* 0x000e620000002700 */
[----:B------:R-:W3:Y:S01]  /*0ed0*/  F2I.U32.TRUNC.NTZ R64, R64 ;  /* 0x0000004000407305 */ /* 0x000ee2000020f000 */
[----:B----4-:R-:W-:Y:S01]  /*0ee0*/  FMUL R2, R2, UR5 ;  /* 0x0000000502027c20 */ /* 0x010fe20008400000 */
[----:B------:R-:W4:Y:S01]  /*0ef0*/  LDCU UR5, c[0x0][0xb30] ;  /* 0x00016600ff0577ac */ /* 0x000f220008000800 */
[----:B------:R-:W-:-:S04]  /*0f00*/  ISETP.GE.AND P0, PT, R11, 0x1, PT ;  /* 0x000000010b00780c */ /* 0x000fc80003f06270 */
[----:B------:R-:W1:Y:S01]  /*0f10*/  LDC R26, c[0x0][0xb24] ;  /* 0x0002c900ff1a7b82 */ /* 0x000e620000000800 */
[----:B------:R-:W4:Y:S01]  /*0f20*/  F2I.U32.TRUNC.NTZ R58, R2 ;  /* 0x00000002003a7305 */ /* 0x000f22000020f000 */
[----:B---3--:R-:W-:-:S05]  /*0f30*/  IADD3 R64, PT, PT, -R64, RZ, RZ ;  /* 0x000000ff40407210 */ /* 0x008fca0007ffe1ff */
[----:B--2---:R-:W-:Y:S01]  /*0f40*/  IMAD R64, R3, R64, UR6 ;  /* 0x0000000603407e24 */ /* 0x004fe2000f8e0240 */
[----:B----4-:R-:W-:-:S05]  /*0f50*/  IADD3 R58, PT, PT, -R58, RZ, RZ ;  /* 0x000000ff3a3a7210 */ /* 0x010fca0007ffe1ff */
[----:B------:R-:W-:Y:S01]  /*0f60*/  IMAD R58, R0, R58, R19 ;  /* 0x0000003a003a7224 */ /* 0x000fe200078e0213 */
[----:B------:R-:W-:Y:S01]  /*0f70*/  PRMT R0, RZ, 0x7610, R0 ;  /* 0x00007610ff007816 */ /* 0x000fe20000000000 */
[----:B------:R-:W-:Y:S06]  /*0f80*/  BRA.U UP4, `(.L_x_17) ;  /* 0x0000000104207547 */ /* 0x000fec000b800000 */
[C---:B------:R-:W-:Y:S02]  /*0f90*/  ISETP.NE.AND P3, PT, R58.reuse, RZ, PT ;  /* 0x000000ff3a00720c */ /* 0x040fe40003f65270 */
[----:B------:R-:W-:Y:S02]  /*0fa0*/  ISETP.NE.AND P1, PT, R58, RZ, PT ;  /* 0x000000ff3a00720c */ /* 0x000fe40003f25270 */
[C---:B------:R-:W-:Y:S02]  /*0fb0*/  ISETP.NE.AND P2, PT, R64.reuse, 0x1, PT ;  /* 0x000000014000780c */ /* 0x040fe40003f45270 */
[----:B------:R-:W-:Y:S02]  /*0fc0*/  SEL R0, RZ, 0x2, P3 ;  /* 0x00000002ff007807 */ /* 0x000fe40001800000 */
[----:B------:R-:W-:Y:S02]  /*0fd0*/  ISETP.EQ.OR P1, PT, R64, RZ, !P1 ;  /* 0x000000ff4000720c */ /* 0x000fe40004f22670 */
[----:B------:R-:W-:-:S02]  /*0fe0*/  SEL R0, R0, 0x2, P2 ;  /* 0x0000000200007807 */ /* 0x000fc40001000000 */
[----:B------:R-:W-:-:S05]  /*0ff0*/  SEL R3, RZ, 0x1, !P1 ;  /* 0x00000001ff037807 */ /* 0x000fca0004800000 */
[----:B------:R-:W-:Y:S02]  /*1000*/  IMAD.IADD R0, R3, 0x1, R0 ;  /* 0x0000000103007824 */ /* 0x000fe400078e0200 */
.L_x_17:
[----:B------:R-:W-:Y:S05]  /*1010*/  @!P0 BRA `(.L_x_18) ;  /* 0x0000000000b88947 */ /* 0x000fea0003800000 */
[----:B------:R-:W2:Y:S01]  /*1020*/  LDC.64 R4, c[0x0][0xb18] ;  /* 0x0002c600ff047b82 */ /* 0x000ea20000000a00 */
[----:B------:R-:W-:-:S07]  /*1030*/  ISETP.NE.AND P0, PT, R11, 0x1, PT ;  /* 0x000000010b00780c */ /* 0x000fce0003f05270 */
[----:B------:R-:W3:Y:S08]  /*1040*/  LDC R10, c[0x0][0xb0c] ;  /* 0x0002c300ff0a7b82 */ /* 0x000ef00000000800 */
[----:B------:R-:W4:Y:S08]  /*1050*/  LDC R13, c[0x0][0x370] ;  /* 0x0000dc00ff0d7b82 */ /* 0x000f300000000800 */
[----:B------:R-:W1:Y:S01]  /*1060*/  LDC R12, c[0x0][0x374] ;  /* 0x0000dd00ff0c7b82 */ /* 0x000e620000000800 */
[----:B--2---:R-:W-:-:S07]  /*1070*/  ISETP.NE.AND P1, PT, R4, 0x1, PT ;  /* 0x000000010400780c */ /* 0x004fce0003f25270 */
[----:B------:R-:W4:Y:S01]  /*1080*/  LDC.64 R6, c[0x0][0xb10] ;  /* 0x0002c400ff067b82 */ /* 0x000f220000000a00 */
[----:B---3--:R-:W-:-:S07]  /*1090*/  ISETP.NE.AND P2, PT, R10, 0x1, PT ;  /* 0x000000010a00780c */ /* 0x008fce0003f45270 */
[----:B------:R-:W2:Y:S08]  /*10a0*/  LDC R9, c[0x0][0xb20] ;  /* 0x0002c800ff097b82 */ /* 0x000eb00000000800 */
[----:B------:R-:W3:Y:S01]  /*10b0*/  LDC.64 R2, c[0x0][0xb28] ;  /* 0x0002ca00ff027b82 */ /* 0x000ee20000000a00 */
[----:B-1----:R-:W-:-:S04]  /*10c0*/  IMAD.HI.U32 R14, R12, R5, RZ ;  /* 0x000000050c0e7227 */ /* 0x002fc800078e00ff */
[----:B----4-:R-:W-:-:S04]  /*10d0*/  IMAD.HI.U32 R16, R13, R6, RZ ;  /* 0x000000060d107227 */ /* 0x010fc800078e00ff */
[----:B------:R-:W-:Y:S01]  /*10e0*/  IMAD.HI.U32 R18, R21, R6, RZ ;  /* 0x0000000615127227 */ /* 0x000fe200078e00ff */
[----:B------:R-:W-:Y:S02]  /*10f0*/  @P2 SHF.R.U32.HI R13, RZ, R7, R16 ;  /* 0x00000007ff0d2219 */ /* 0x000fe40000011610 */
[----:B--2---:R-:W-:Y:S01]  /*1100*/  @P1 SHF.R.U32.HI R12, RZ, R9, R14 ;  /* 0x00000009ff0c1219 */ /* 0x004fe2000001160e */
[----:B------:R-:W-:Y:S01]  /*1110*/  IMAD.HI.U32 R16, R19, R5, RZ ;  /* 0x0000000513107227 */ /* 0x000fe200078e00ff */
[----:B------:R-:W-:-:S04]  /*1120*/  SHF.R.U32.HI R18, RZ, R7, R18 ;  /* 0x00000007ff127219 */ /* 0x000fc80000011612 */
[----:B------:R-:W-:Y:S01]  /*1130*/  SHF.R.U32.HI R16, RZ, R9, R16 ;  /* 0x00000009ff107219 */ /* 0x000fe20000011610 */
[----:B---3--:R-:W-:Y:S01]  /*1140*/  IMAD.HI.U32 R14, R12, R2, RZ ;  /* 0x000000020c0e7227 */ /* 0x008fe200078e00ff */
[----:B------:R-:W-:Y:S02]  /*1150*/  SEL R7, R21, R18, !P2 ;  /* 0x0000001215077207 */ /* 0x000fe40005000000 */
[----:B------:R-:W-:Y:S01]  /*1160*/  SEL R5, R19, R16, !P1 ;  /* 0x0000001013057207 */ /* 0x000fe20004800000 */
[----:B------:R-:W-:Y:S01]  /*1170*/  IMAD.HI.U32 R6, R13, R2, RZ ;  /* 0x000000020d067227 */ /* 0x000fe200078e00ff */
[-C--:B------:R-:W-:Y:S02]  /*1180*/  @P0 SHF.R.U32.HI R12, RZ, R3.reuse, R14 ;  /* 0x00000003ff0c0219 */ /* 0x080fe4000001160e */
[----:B------:R-:W-:Y:S02]  /*1190*/  IADD3 R9, PT, PT, -R5, RZ, RZ ;  /* 0x000000ff05097210 */ /* 0x000fe40007ffe1ff */
[----:B------:R-:W-:Y:S01]  /*11a0*/  @P0 SHF.R.U32.HI R13, RZ, R3, R6 ;  /* 0x00000003ff0d0219 */ /* 0x000fe20000011606 */
[----:B------:R-:W-:-:S02]  /*11b0*/  IMAD R12, R12, R11, RZ ;  /* 0x0000000b0c0c7224 */ /* 0x000fc400078e02ff */
[----:B------:R-:W-:Y:S02]  /*11c0*/  IMAD R9, R4, R9, R19 ;  /* 0x0000000904097224 */ /* 0x000fe400078e0213 */
[----:B------:R-:W-:Y:S01]  /*11d0*/  IMAD R6, R13, R11, RZ ;  /* 0x0000000b0d067224 */ /* 0x000fe200078e02ff */
[----:B------:R-:W-:-:S04]  /*11e0*/  ISETP.GE.AND P1, PT, R5, R12, PT ;  /* 0x0000000c0500720c */ /* 0x000fc80003f26270 */
[----:B------:R-:W-:Y:S01]  /*11f0*/  ISETP.GE.OR P1, PT, R7, R6, P1 ;  /* 0x000000060700720c */ /* 0x000fe20000f26670 */
[----:B------:R-:W-:-:S05]  /*1200*/  IMAD.HI.U32 R6, R5, R2, RZ ;  /* 0x0000000205067227 */ /* 0x000fca00078e00ff */
[----:B------:R-:W-:-:S04]  /*1210*/  SHF.R.U32.HI R6, RZ, R3, R6 ;  /* 0x00000003ff067219 */ /* 0x000fc80000011606 */
[----:B------:R-:W-:-:S03]  /*1220*/  SEL R6, R5, R6, !P0 ;  /* 0x0000000605067207 */ /* 0x000fc60004000000 */
[----:B------:R-:W-:Y:S01]  /*1230*/  @!P1 IMAD.HI.U32 R12, R7, R2, RZ ;  /* 0x00000002070c9227 */ /* 0x000fe200078e00ff */
[----:B------:R-:W-:-:S04]  /*1240*/  IADD3 R2, PT, PT, -R6, RZ, RZ ;  /* 0x000000ff06027210 */ /* 0x000fc80007ffe1ff */
[----:B------:R-:W-:Y:S01]  /*1250*/  @!P1 SHF.R.U32.HI R12, RZ, R3, R12 ;  /* 0x00000003ff0c9219 */ /* 0x000fe2000001160c */
[----:B------:R-:W-:-:S03]  /*1260*/  IMAD R2, R11, R2, R5 ;  /* 0x000000020b027224 */ /* 0x000fc600078e0205 */
[----:B------:R-:W-:-:S05]  /*1270*/  @!P1 SEL R3, R7, R12, !P0 ;  /* 0x0000000c07039207 */ /* 0x000fca0004000000 */
[--C-:B------:R-:W-:Y:S02]  /*1280*/  @!P1 IMAD.IADD R6, R6, 0x1, -R3.reuse ;  /* 0x0000000106069824 */ /* 0x100fe400078e0a03 */
[----:B------:R-:W-:Y:S01]  /*1290*/  @!P1 IMAD R3, R2, R13, R3 ;  /* 0x0000000d02039224 */ /* 0x000fe200078e0203 */
[----:B------:R-:W-:Y:S01]  /*12a0*/  IADD3 R2, PT, PT, -R7, RZ, RZ ;  /* 0x000000ff07027210 */ /* 0x000fe20007ffe1ff */
[----:B------:R-:W-:Y:S02]  /*12b0*/  @!P1 IMAD R5, R6, R11, R7 ;  /* 0x0000000b06059224 */ /* 0x000fe400078e0207 */
[----:B------:R-:W-:Y:S02]  /*12c0*/  @!P1 IMAD.MOV.U32 R7, RZ, RZ, R3 ;  /* 0x000000ffff079224 */ /* 0x000fe400078e0003 */
[----:B------:R-:W-:Y:S02]  /*12d0*/  IMAD R2, R10, R2, R21 ;  /* 0x000000020a027224 */ /* 0x000fe400078e0215 */
[----:B------:R-:W-:-:S02]  /*12e0*/  IMAD R19, R5, R4, R9 ;  /* 0x0000000405137224 */ /* 0x000fc400078e0209 */
[----:B------:R-:W-:Y:S02]  /*12f0*/  IMAD R21, R7, R10, R2 ;  /* 0x0000000a07157224 */ /* 0x000fe400078e0202 */
.L_x_18:
[----:B------:R-:W-:-:S09]  /*1300*/  UISETP.NE.AND UP3, UPT, UR5, 0x1, UPT ;  /* 0x000000010500788c */ /* 0x000fd2000bf65270 */
[----:B------:R-:W-:Y:S05]  /*1310*/  BRA.U UP3, `(.L_x_19) ;  /* 0x0000000103407547 */ /* 0x000fea000b800000 */
[----:B------:R-:W2:Y:S08]  /*1320*/  LDC.64 R4, c[0x0][0xb10] ;  /* 0x0002c400ff047b82 */ /* 0x000eb00000000a00 */
[----:B------:R-:W3:Y:S08]  /*1330*/  LDC.64 R2, c[0x0][0xb18] ;  /* 0x0002c600ff027b82 */ /* 0x000ef00000000a00 */
[----:B------:R-:W4:Y:S08]  /*1340*/  LDC R6, c[0x0][0xb20] ;  /* 0x0002c800ff067b82 */ /* 0x000f300000000800 */
[----:B------:R-:W1:Y:S01]  /*1350*/  LDC R10, c[0x0][0xb0c] ;  /* 0x0002c300ff0a7b82 */ /* 0x000e620000000800 */
[----:B--2---:R-:W-:-:S05]  /*1360*/  IMAD.HI.U32 R4, R21, R4, RZ ;  /* 0x0000000415047227 */ /* 0x004fca00078e00ff */
[----:B------:R-:W-:Y:S01]  /*1370*/  SHF.R.U32.HI R4, RZ, R5, R4 ;  /* 0x00000005ff047219 */ /* 0x000fe20000011604 */
[----:B---3--:R-:W-:Y:S01]  /*1380*/  IMAD.HI.U32 R3, R19, R3, RZ ;  /* 0x0000000313037227 */ /* 0x008fe200078e00ff */
[----:B------:R-:W-:-:S04]  /*1390*/  ISETP.NE.AND P0, PT, R2, 0x1, PT ;  /* 0x000000010200780c */ /* 0x000fc80003f05270 */
[----:B----4-:R-:W-:-:S04]  /*13a0*/  SHF.R.U32.HI R6, RZ, R6, R3 ;  /* 0x00000006ff067219 */ /* 0x010fc80000011603 */
[----:B------:R-:W-:Y:S02]  /*13b0*/  SEL R3, R19, R6, !P0 ;  /* 0x0000000613037207 */ /* 0x000fe40004000000 */
[----:B-1----:R-:W-:-:S04]  /*13c0*/  ISETP.NE.AND P1, PT, R10, 0x1, PT ;  /* 0x000000010a00780c */ /* 0x002fc80003f25270 */
[----:B------:R-:W-:-:S05]  /*13d0*/  SEL R4, R21, R4, !P1 ;  /* 0x0000000415047207 */ /* 0x000fca0004800000 */
[----:B------:R-:W-:Y:S02]  /*13e0*/  IMAD.IADD R5, R3, 0x1, -R4 ;  /* 0x0000000103057824 */ /* 0x000fe400078e0a04 */
[----:B------:R-:W-:Y:S02]  /*13f0*/  IMAD.IADD R3, R4, 0x1, -R3 ;  /* 0x0000000104037824 */ /* 0x000fe400078e0a03 */
[----:B------:R-:W-:Y:S02]  /*1400*/  IMAD R21, R5, R10, R21 ;  /* 0x0000000a05157224 */ /* 0x000fe400078e0215 */
[----:B------:R-:W-:Y:S02]  /*1410*/  IMAD R19, R3, R2, R19 ;  /* 0x0000000203137224 */ /* 0x000fe400078e0213 */
.L_x_19:
[----:B------:R-:W-:Y:S05]  /*1420*/  BRA.U !UP1, `(.L_x_20) ;  /* 0x00000001090c7547 */ /* 0x000fea000b800000 */
[----:B------:R-:W-:Y:S01]  /*1430*/  UCGABAR_WAIT ;  /* 0x0000000000007dc7 */ /* 0x000fe20008000000 */
[----:B------:R-:W-:Y:S01]  /*1440*/  CCTL.IVALL ;  /* 0x00000000ff00798f */ /* 0x000fe20002000000 */
[----:B------:R-:W-:Y:S05]  /*1450*/  BRA `(.L_x_21) ;  /* 0x0000000000047947 */ /* 0x000fea0003800000 */
.L_x_20:
[----:B------:R-:W-:Y:S06]  /*1460*/  BAR.SYNC.DEFER_BLOCKING 0x0 ;  /* 0x0000000000007b1d */ /* 0x000fec0000010000 */
.L_x_21:
[----:B------:R-:W-:Y:S05]  /*1470*/  BRA.U UP2, `(.L_x_22) ;  /* 0x0000001902dc7547 */ /* 0x000fea000b800000 */
[----:B------:R-:W2:Y:S01]  /*1480*/  LDCU UR48, c[0x0][0x390] ;  /* 0x00007200ff3077ac */ /* 0x000ea20008000800 */
[----:B------:R-:W3:Y:S01]  /*1490*/  LDC R2, c[0x0][0x5c0] ;  /* 0x00017000ff027b82 */ /* 0x000ee20000000800 */
[----:B------:R-:W-:Y:S01]  /*14a0*/  PLOP3.LUT P4, PT, PT, PT, UP6, 0x80, 0x8 ;  /* 0x000000000008781c */ /* 0x000fe20003f8f068 */
[----:B------:R-:W-:Y:S01]  /*14b0*/  IMAD.MOV.U32 R10, RZ, RZ, 0x1 ;  /* 0x00000001ff0a7424 */ /* 0x000fe200078e00ff */
[----:B------:R-:W-:Y:S01]  /*14c0*/  UISETP.NE.AND UP0, UPT, UR4, URZ, UPT ;  /* 0x000000ff0400728c */ /* 0x000fe2000bf05270 */
[----:B------:R-:W-:Y:S01]  /*14d0*/  ISETP.EQ.OR P5, PT, R8, RZ, P6 ;  /* 0x000000ff0800720c */ /* 0x000fe200037a2670 */
[----:B-1----:R-:W-:Y:S01]  /*14e0*/  USEL UR45, URZ, 0x1, UP5 ;  /* 0x00000001ff2d7887 */ /* 0x002fe2000a800000 */
[----:B------:R-:W-:Y:S01]  /*14f0*/  PLOP3.LUT P4, PT, P4, PT, PT, 0x8, 0x80 ;  /* 0x000000000080781c */ /* 0x000fe2000278e170 */
[----:B------:R-:W-:Y:S01]  /*1500*/  IMAD.MOV.U32 R8, RZ, RZ, RZ ;  /* 0x000000ffff087224 */ /* 0x000fe200078e00ff */
[----:B------:R-:W1:Y:S01]  /*1510*/  LDC R9, c[0x0][0x370] ;  /* 0x0000dc00ff097b82 */ /* 0x000e620000000800 */
[----:B------:R-:W4:Y:S01]  /*1520*/  LDCU.64 UR52, c[0x0][0x348] ;  /* 0x00006900ff3477ac */ /* 0x000f220008000a00 */
[----:B------:R-:W-:Y:S01]  /*1530*/  USEL UR45, UR45, 0x2, UP0 ;  /* 0x000000022d2d7887 */ /* 0x000fe20008000000 */
[----:B------:R-:W-:-:S05]  /*1540*/  UMOV UR46, URZ ;  /* 0x000000ff002e7c82 */ /* 0x000fca0008000000 */
[----:B------:R-:W1:Y:S01]  /*1550*/  LDC R0, c[0x0][0x374] ;  /* 0x0000dd00ff007b82 */ /* 0x000e620000000800 */
[----:B--2---:R-:W-:Y:S02]  /*1560*/  UIADD3 UR5, UPT, UPT, UR48, 0x3f, URZ ;  /* 0x0000003f30057890 */ /* 0x004fe4000fffe0ff */
[----:B------:R-:W-:Y:S02]  /*1570*/  UIADD3 UR4, UPT, UPT, UR48, -0x1, URZ ;  /* 0xffffffff30047890 */ /* 0x000fe4000fffe0ff */
[----:B------:R-:W-:Y:S02]  /*1580*/  USHF.R.S32.HI UR50, URZ, 0x1f, UR5 ;  /* 0x0000001fff327899 */ /* 0x000fe40008011405 */
[----:B------:R-:W-:Y:S01]  /*1590*/  UISETP.GE.U32.AND UP2, UPT, UR4, -0x7f, UPT ;  /* 0xffffff810400788c */ /* 0x000fe2000bf46070 */
[----:B---3--:R-:W-:Y:S01]  /*15a0*/  VIADD R2, R2, 0x7f ;  /* 0x0000007f02027836 */ /* 0x008fe20000000000 */
[----:B------:R-:W-:Y:S02]  /*15b0*/  ULEA.HI UR50, UR50, UR5, URZ, 0x6 ;  /* 0x0000000532327291 */ /* 0x000fe4000f8f30ff */
[----:B------:R-:W-:-:S02]  /*15c0*/  UIADD3 UR48, UPT, UPT, UR48, 0x7e, URZ ;  /* 0x0000007e30307890 */ /* 0x000fc4000fffe0ff */
[----:B------:R-:W-:Y:S01]  /*15d0*/  USHF.R.S32.HI UR50, URZ, 0x6, UR50 ;  /* 0x00000006ff327899 */ /* 0x000fe20008011432 */
[----:B------:R-:W-:-:S03]  /*15e0*/  SHF.R.S32.HI R3, RZ, 0x1f, R2 ;  /* 0x0000001fff037819 */ /* 0x000fc60000011402 */
[----:B------:R-:W-:Y:S01]  /*15f0*/  UISETP.LT.U32.AND UP1, UPT, UR50, 0x8, UPT ;  /* 0x000000083200788c */ /* 0x000fe2000bf21070 */
[----:B------:R-:W-:-:S03]  /*1600*/  LEA.HI R12, R3, R2, RZ, 0x7 ;  /* 0x00000002030c7211 */ /* 0x000fc600078f38ff */
[----:B------:R-:W-:Y:S01]  /*1610*/  USEL UR49, UR50, 0x8, UP1 ;  /* 0x0000000832317887 */ /* 0x000fe20008800000 */
[----:B------:R-:W-:-:S03]  /*1620*/  SHF.R.S32.HI R12, RZ, 0x7, R12 ;  /* 0x00000007ff0c7819 */ /* 0x000fc6000001140c */
[----:B------:R-:W-:Y:S02]  /*1630*/  UIADD3 UR44, UPT, UPT, UR49, -0x1, URZ ;  /* 0xffffffff312c7890 */ /* 0x000fe4000fffe0ff */
[----:B------:R-:W-:Y:S02]  /*1640*/  @UP2 UIADD3 UR44, UPT, UPT, UR49, URZ, URZ ;  /* 0x000000ff312c2290 */ /* 0x000fe4000fffe0ff */
[----:B------:R-:W-:Y:S02]  /*1650*/  UIADD3 UR47, UPT, UPT, UR50, -UR49, URZ ;  /* 0x80000031322f7290 */ /* 0x000fe4000fffe0ff */
[----:B-1--4-:R-:W-:-:S12]  /*1660*/  UIADD3 UR44, UPT, UPT, UR44, 0x1, URZ ;  /* 0x000000012c2c7890 */ /* 0x012fd8000fffe0ff */
.L_x_40:
[-C--:B------:R-:W-:Y:S01]  /*1670*/  IABS R7, R12.reuse ;  /* 0x0000000c00077213 */ /* 0x080fe20000000000 */
[----:B-1----:R-:W1:Y:S01]  /*1680*/  LDC R4, c[0x0][0x5c4] ;  /* 0x00017100ff047b82 */ /* 0x002e620000000800 */
[----:B------:R-:W-:Y:S01]  /*1690*/  IMAD.MOV.U32 R14, RZ, RZ, RZ ;  /* 0x000000ffff0e7224 */ /* 0x000fe200078e00ff */
[----:B------:R-:W-:Y:S01]  /*16a0*/  IABS R3, R19 ;  /* 0x0000001300037213 */ /* 0x000fe20000000000 */
[----:B------:R-:W2:Y:S01]  /*16b0*/  I2F.RP R16, R7 ;  /* 0x0000000700107306 */ /* 0x000ea20000209400 */
[----:B------:R-:W-:Y:S01]  /*16c0*/  IABS R2, R12 ;  /* 0x0000000c00027213 */ /* 0x000fe20000000000 */
[----:B------:R-:W-:Y:S01]  /*16d0*/  UMOV UR4, 0x400 ;  /* 0x0000040000047882 */ /* 0x000fe20000000000 */
[----:B------:R-:W-:Y:S01]  /*16e0*/  UISETP.GE.U32.AND UP0, UPT, UR48, 0x7f, UPT ;  /* 0x0000007f3000788c */ /* 0x000fe2000bf06070 */
[----:B------:R-:W-:Y:S01]  /*16f0*/  R2UR UR38, R21 ;  /* 0x00000000152672ca */ /* 0x000fe200000e0000 */
[----:B------:R-:W3:Y:S01]  /*1700*/  S2UR UR35, SR_CgaCtaId ;  /* 0x00000000002379c3 */ /* 0x000ee20000008800 */
[----:B------:R-:W-:Y:S01]  /*1710*/  IADD3 R2, PT, PT, RZ, -R2, RZ ;  /* 0x80000002ff027210 */ /* 0x000fe20007ffe0ff */
[----:B------:R-:W-:Y:S01]  /*1720*/  UMOV UR31, URZ ;  /* 0x000000ff001f7c82 */ /* 0x000fe20008000000 */
[----:B--2---:R-:W2:Y:S09]  /*1730*/  MUFU.RCP R15, R16 ;  /* 0x00000010000f7308 */ /* 0x004eb20000001000 */
[----:B------:R-:W-:Y:S01]  /*1740*/  USHF.L.U32 UR38, UR38, 0x6, URZ ;  /* 0x0000000626267899 */ /* 0x000fe200080006ff */
[----:B-1----:R-:W-:Y:S01]  /*1750*/  IABS R5, R4 ;  /* 0x0000000400057213 */ /* 0x002fe20000000000 */
[----:B---3--:R-:W-:Y:S01]  /*1760*/  ULEA UR35, UR35, UR4, 0x18 ;  /* 0x0000000423237291 */ /* 0x008fe2000f8ec0ff */
[----:B--2---:R-:W-:-:S03]  /*1770*/  VIADD R15, R15, 0xffffffe ;  /* 0x0ffffffe0f0f7836 */ /* 0x004fc60000000000 */
[----:B------:R-:W-:-:S03]  /*1780*/  ULEA UR4, UR46, UR35, 0x3 ;  /* 0x000000232e047291 */ /* 0x000fc6000f8e18ff */
[----:B------:R-:W1:Y:S02]  /*1790*/  F2I.FTZ.U32.TRUNC.NTZ R15, R15 ;  /* 0x0000000f000f7305 */ /* 0x000e64000021f000 */
[----:B-1----:R-:W-:-:S04]  /*17a0*/  IMAD.MOV R6, RZ, RZ, -R15 ;  /* 0x000000ffff067224 */ /* 0x002fc800078e0a0f */
[----:B------:R-:W-:-:S04]  /*17b0*/  IMAD R6, R6, R7, RZ ;  /* 0x0000000706067224 */ /* 0x000fc800078e02ff */
[----:B------:R-:W-:Y:S02]  /*17c0*/  IMAD.HI.U32 R14, R15, R6, R14 ;  /* 0x000000060f0e7227 */ /* 0x000fe400078e000e */
[----:B------:R-:W1:Y:S04]  /*17d0*/  I2F.RP R6, R5 ;  /* 0x0000000500067306 */ /* 0x000e680000209400 */
[----:B------:R-:W-:-:S04]  /*17e0*/  IMAD.HI.U32 R14, R14, R3, RZ ;  /* 0x000000030e0e7227 */ /* 0x000fc800078e00ff */
[----:B------:R-:W-:-:S05]  /*17f0*/  IMAD R2, R14, R2, R3 ;  /* 0x000000020e027224 */ /* 0x000fca00078e0203 */
[----:B------:R-:W-:Y:S01]  /*1800*/  ISETP.GT.U32.AND P1, PT, R7, R2, PT ;  /* 0x000000020700720c */ /* 0x000fe20003f24070 */
[----:B-1----:R-:W1:-:S12]  /*1810*/  MUFU.RCP R6, R6 ;  /* 0x0000000600067308 */ /* 0x002e580000001000 */
[----:B------:R-:W-:Y:S01]  /*1820*/  @!P1 IMAD.IADD R2, R2, 0x1, -R7 ;  /* 0x0000000102029824 */ /* 0x000fe200078e0a07 */
[----:B------:R-:W-:Y:S02]  /*1830*/  @!P1 IADD3 R14, PT, PT, R14, 0x1, RZ ;  /* 0x000000010e0e9810 */ /* 0x000fe40007ffe0ff */
[----:B------:R-:W-:Y:S02]  /*1840*/  ISETP.NE.AND P1, PT, R12, RZ, PT ;  /* 0x000000ff0c00720c */ /* 0x000fe40003f25270 */
[----:B----4-:R-:W-:Y:S01]  /*1850*/  ISETP.GE.U32.AND P2, PT, R2, R7, PT ;  /* 0x000000070200720c */ /* 0x010fe20003f46070 */
[----:B-1----:R-:W-:Y:S01]  /*1860*/  VIADD R15, R6, 0xffffffe ;  /* 0x0ffffffe060f7836 */ /* 0x002fe20000000000 */
[----:B------:R-:W-:-:S04]  /*1870*/  LOP3.LUT R2, R19, R12, RZ, 0x3c, !PT ;  /* 0x0000000c13027212 */ /* 0x000fc800078e3cff */
[----:B------:R-:W-:Y:S01]  /*1880*/  ISETP.GE.AND P0, PT, R2, RZ, PT ;  /* 0x000000ff0200720c */ /* 0x000fe20003f06270 */
[----:B------:R-:W1:Y:S01]  /*1890*/  F2I.FTZ.U32.TRUNC.NTZ R15, R15 ;  /* 0x0000000f000f7305 */ /* 0x000e62000021f000 */
[----:B------:R-:W-:-:S05]  /*18a0*/  SHF.L.U32 R2, R10, 0x1f, RZ ;  /* 0x0000001f0a027819 */ /* 0x000fca00000006ff */
[----:B------:R-:W-:Y:S01]  /*18b0*/  @P2 VIADD R14, R14, 0x1 ;  /* 0x000000010e0e2836 */ /* 0x000fe20000000000 */
[----:B------:R2:W3:Y:S03]  /*18c0*/  SYNCS.PHASECHK.TRANS64.TRYWAIT P2, [UR4+0x40], R2 ;  /* 0x00004002ff0075a7 */ /* 0x0004e60008041104 */
[----:B------:R-:W-:Y:S02]  /*18d0*/  IMAD.MOV.U32 R7, RZ, RZ, R14 ;  /* 0x000000ffff077224 */ /* 0x000fe400078e000e */
[----:B------:R-:W-:Y:S02]  /*18e0*/  IMAD.MOV.U32 R14, RZ, RZ, RZ ;  /* 0x000000ffff0e7224 */ /* 0x000fe400078e00ff */
[----:B------:R-:W-:Y:S01]  /*18f0*/  @!P0 IMAD.MOV R7, RZ, RZ, -R7 ;  /* 0x000000ffff078224 */ /* 0x000fe200078e0a07 */
[----:B-1----:R-:W-:Y:S02]  /*1900*/  IADD3 R3, PT, PT, RZ, -R15, RZ ;  /* 0x8000000fff037210 */ /* 0x002fe40007ffe0ff */
[----:B------:R-:W-:-:S03]  /*1910*/  @!P1 LOP3.LUT R7, RZ, R12, RZ, 0x33, !PT ;  /* 0x0000000cff079212 */ /* 0x000fc600078e33ff */
[----:B------:R-:W-:Y:S01]  /*1920*/  IMAD R17, R3, R5, RZ ;  /* 0x0000000503117224 */ /* 0x000fe200078e02ff */
[----:B------:R-:W-:-:S03]  /*1930*/  IABS R3, R7 ;  /* 0x0000000700037213 */ /* 0x000fc60000000000 */
[----:B------:R-:W-:-:S06]  /*1940*/  IMAD.HI.U32 R14, R15, R17, R14 ;  /* 0x000000110f0e7227 */ /* 0x000fcc00078e000e */
[----:B------:R-:W-:-:S05]  /*1950*/  IMAD.HI.U32 R14, R14, R3, RZ ;  /* 0x000000030e0e7227 */ /* 0x000fca00078e00ff */
[----:B------:R-:W-:-:S05]  /*1960*/  IADD3 R6, PT, PT, -R14, RZ, RZ ;  /* 0x000000ff0e067210 */ /* 0x000fca0007ffe1ff */
[----:B------:R-:W-:Y:S02]  /*1970*/  IMAD R6, R5, R6, R3 ;  /* 0x0000000605067224 */ /* 0x000fe400078e0203 */
[----:B------:R-:W-:-:S03]  /*1980*/  IMAD.MOV R3, RZ, RZ, -R7 ;  /* 0x000000ffff037224 */ /* 0x000fc600078e0a07 */
[----:B------:R-:W-:Y:S01]  /*1990*/  ISETP.GT.U32.AND P1, PT, R5, R6, PT ;  /* 0x000000060500720c */ /* 0x000fe20003f24070 */
[----:B------:R-:W-:-:S05]  /*19a0*/  IMAD R3, R12, R3, R19 ;  /* 0x000000030c037224 */ /* 0x000fca00078e0213 */
[----:B------:R-:W-:-:S07]  /*19b0*/  R2UR UR26, R3 ;  /* 0x00000000031a72ca */ /* 0x000fce00000e0000 */
[----:B------:R-:W-:Y:S01]  /*19c0*/  @!P1 IMAD.IADD R6, R6, 0x1, -R5 ;  /* 0x0000000106069824 */ /* 0x000fe200078e0a05 */
[----:B------:R-:W-:Y:S02]  /*19d0*/  @!P1 IADD3 R14, PT, PT, R14, 0x1, RZ ;  /* 0x000000010e0e9810 */ /* 0x000fe40007ffe0ff */
[----:B------:R-:W-:Y:S02]  /*19e0*/  ISETP.NE.AND P1, PT, R4, RZ, PT ;  /* 0x000000ff0400720c */ /* 0x000fe40003f25270 */
[----:B------:R-:W-:Y:S01]  /*19f0*/  ISETP.GE.U32.AND P3, PT, R6, R5, PT ;  /* 0x000000050600720c */ /* 0x000fe20003f66070 */
[----:B------:R-:W-:Y:S01]  /*1a00*/  USHF.L.U32 UR26, UR26, 0x7, URZ ;  /* 0x000000071a1a7899 */ /* 0x000fe200080006ff */
[----:B------:R-:W-:-:S04]  /*1a10*/  LOP3.LUT R5, R7, R4, RZ, 0x3c, !PT ;  /* 0x0000000407057212 */ /* 0x000fc800078e3cff */
[----:B------:R-:W-:-:S07]  /*1a20*/  ISETP.GE.AND P0, PT, R5, RZ, PT ;  /* 0x000000ff0500720c */ /* 0x000fce0003f06270 */
[----:B------:R-:W-:-:S06]  /*1a30*/  @P3 VIADD R14, R14, 0x1 ;  /* 0x000000010e0e3836 */ /* 0x000fcc0000000000 */
[----:B------:R-:W-:Y:S01]  /*1a40*/  @!P0 IMAD.MOV R14, RZ, RZ, -R14 ;  /* 0x000000ffff0e8224 */ /* 0x000fe200078e0a0e */
[----:B------:R-:W-:-:S04]  /*1a50*/  @!P1 LOP3.LUT R14, RZ, R4, RZ, 0x33, !PT ;  /* 0x00000004ff0e9212 */ /* 0x000fc800078e33ff */
[----:B------:R-:W-:-:S05]  /*1a60*/  IADD3 R3, PT, PT, -R14, RZ, RZ ;  /* 0x000000ff0e037210 */ /* 0x000fca0007ffe1ff */
[----:B------:R-:W-:Y:S01]  /*1a70*/  IMAD R7, R4, R3, R7 ;  /* 0x0000000304077224 */ /* 0x000fe200078e0207 */
[----:B--2---:R-:W-:Y:S06]  /*1a80*/  BRA.U !UP0, `(.L_x_23) ;  /* 0x00000005085c7547 */ /* 0x004fec000b800000 */
[----:B------:R-:W1:Y:S01]  /*1a90*/  LDC.64 R2, c[0x0][0x5d8] ;  /* 0x00017600ff027b82 */ /* 0x000e620000000a00 */
[----:B------:R-:W1:Y:S01]  /*1aa0*/  LDCU.64 UR6, c[0x0][0x5b0] ;  /* 0x0000b600ff0677ac */ /* 0x000e620008000a00 */
[----:B------:R-:W2:Y:S01]  /*1ab0*/  LDCU UR21, c[0x0][0x598] ;  /* 0x0000b300ff1577ac */ /* 0x000ea20008000800 */
[----:B------:R-:W4:Y:S01]  /*1ac0*/  LDCU UR20, c[0x0][0x58c] ;  /* 0x0000b180ff1477ac */ /* 0x000f220008000800 */
[----:B------:R-:W1:Y:S01]  /*1ad0*/  LDCU UR19, c[0x0][0x59c] ;  /* 0x0000b380ff1377ac */ /* 0x000e620008000800 */
[----:B------:R-:W1:Y:S01]  /*1ae0*/  LDCU UR18, c[0x0][0x5a0] ;  /* 0x0000b400ff1277ac */ /* 0x000e620008000800 */
[----:B------:R-:W1:Y:S02]  /*1af0*/  LDCU.64 UR16, c[0x0][0x590] ;  /* 0x0000b200ff1077ac */ /* 0x000e640008000a00 */
[----:B-1----:R-:W-:Y:S01]  /*1b00*/  IMAD R2, R7, UR6, R2 ;  /* 0x0000000607027c24 */ /* 0x002fe2000f8e0202 */
[----:B------:R-:W1:Y:S01]  /*1b10*/  LDCU.64 UR14, c[0x0][0x5b8] ;  /* 0x0000b700ff0e77ac */ /* 0x000e620008000a00 */
[----:B------:R-:W-:Y:S01]  /*1b20*/  IMAD R5, R14, UR7, R3 ;  /* 0x000000070e057c24 */ /* 0x000fe2000f8e0203 */
[----:B------:R-:W1:Y:S01]  /*1b30*/  LDCU.64 UR4, c[0x0][0x5d0] ;  /* 0x0000ba00ff0477ac */ /* 0x000e620008000a00 */
[----:B------:R-:W-:Y:S01]  /*1b40*/  UIADD3 UR10, UPT, UPT, UR26, 0x40, URZ ;  /* 0x000000401a0a7890 */ /* 0x000fe2000fffe0ff */
[----:B------:R-:W-:Y:S01]  /*1b50*/  UMOV UR22, URZ ;  /* 0x000000ff00167c82 */ /* 0x000fe20008000000 */
[----:B--2-4-:R-:W-:-:S10]  /*1b60*/  UMOV UR56, UR46 ;  /* 0x0000002e00387c82 */ /* 0x014fd40008000000 */
.L_x_29:
[----:B------:R-:W-:Y:S01]  /*1b70*/  @!P6 MOV R4, 0x6000 ;  /* 0x000060000004e802 */ /* 0x000fe20000000f00 */
[----:B------:R-:W-:Y:S01]  /*1b80*/  ULEA UR37, UR56, UR35, 0x3 ;  /* 0x0000002338257291 */ /* 0x000fe2000f8e18ff */
[----:B---34-:R-:W-:Y:S11]  /*1b90*/  @P2 BRA `(.L_x_24) ;  /* 0x00000000000c2947 */ /* 0x018ff60003800000 */
[----:B------:R-:W-:Y:S04]  /*1ba0*/  SHF.L.U32 R6, R10, 0x1f, RZ ;  /* 0x0000001f0a067819 */ /* 0x000fe800000006ff */
[----:B------:R-:W2:Y:S02]  /*1bb0*/  SYNCS.PHASECHK.TRANS64.TRYWAIT P0, [UR37+0x40], R6 ;  /* 0x00004006ff0075a7 */ /* 0x000ea40008001125 */
[----:B--2---:R-:W-:Y:S05]  /*1bc0*/  @!P0 BRA `(.L_x_25) ;  /* 0x0000007000308947 */ /* 0x004fea0003800000 */
.L_x_24:
[----:B------:R3:W-:Y:S01]  /*1bd0*/  @!P6 SYNCS.ARRIVE.TRANS64 RZ, [UR37], R4 ;  /* 0x00000004ffffe9a7 */ /* 0x0007e20008000025 */
[----:B------:R-:W-:Y:S04]  /*1be0*/  ULOP3.LUT UR6, UR45, 0x2, URZ, 0xfc, !UPT ;  /* 0x000000022d067892 */ /* 0x000fe8000f8efcff */
[----:B------:R-:W-:Y:S09]  /*1bf0*/  UISETP.NE.AND UP0, UPT, UR6, 0x2, UPT ;  /* 0x000000020600788c */ /* 0x000ff2000bf05270 */
[----:B------:R-:W-:Y:S05]  /*1c00*/  BRA.U UP0, `(.L_x_26) ;  /* 0x0000000100047547 */ /* 0x000fea000b800000 */
[----:B-1----:R-:W-:Y:S05]  /*1c10*/  BPT.TRAP 0x1 ;  /* 0x000000040000795c */ /* 0x002fea0000300000 */
.L_x_26:
[----:B------:R-:W-:Y:S04]  /*1c20*/  BSSY.RECONVERGENT B0, `(.L_x_27) ;  /* 0x0000003000007945 */ /* 0x000fe80003800200 */
[----:B------:R-:W-:Y:S05]  /*1c30*/  @P5 BRA `(.L_x_28) ;  /* 0x0000000000045947 */ /* 0x000fea0003800000 */
[----:B-1----:R-:W-:Y:S05]  /*1c40*/  BPT.TRAP 0x1 ;  /* 0x000000040000795c */ /* 0x002fea0000300000 */
.L_x_28:
[----:B-1----:R-:W-:Y:S05]  /*1c50*/  BSYNC.RECONVERGENT B0 ;  /* 0x0000000000007941 */ /* 0x002fea0003800200 */
.L_x_27:
[----:B------:R-:W-:Y:S01]  /*1c60*/  UIADD3 UR46, UPT, UPT, UR56, 0x1, URZ ;  /* 0x00000001382e7890 */ /* 0x000fe2000fffe0ff */
[----:B--2---:R-:W-:Y:S01]  /*1c70*/  IMAD.MOV.U32 R3, RZ, RZ, 0x3 ;  /* 0x00000003ff037424 */ /* 0x004fe200078e00ff */
[----:B------:R-:W-:Y:S02]  /*1c80*/  ELECT P0, URZ, PT ;  /* 0x0000000000ff782f */ /* 0x000fe40003800000 */
[----:B------:R-:W-:Y:S02]  /*1c90*/  UISETP.NE.AND UP0, UPT, UR46, 0x8, UPT ;  /* 0x000000082e00788c */ /* 0x000fe4000bf05270 */
[----:B------:R-:W-:Y:S02]  /*1ca0*/  USHF.L.U32 UR39, UR22, 0x6, URZ ;  /* 0x0000000616277899 */ /* 0x000fe400080006ff */
[----:B------:R-:W-:Y:S02]  /*1cb0*/  USEL UR9, URZ, 0x1, UP0 ;  /* 0x00000001ff097887 */ /* 0x000fe40008000000 */
[----:B------:R-:W-:Y:S02]  /*1cc0*/  USEL UR46, UR46, URZ, UP0 ;  /* 0x000000ff2e2e7287 */ /* 0x000fe40008000000 */
[----:B------:R-:W-:Y:S02]  /*1cd0*/  ULOP3.LUT UR6, UR39, UR30, URZ, 0xfc, !UPT ;  /* 0x0000001e27067292 */ /* 0x000fe4000f8efcff */
[----:B------:R-:W-:Y:S01]  /*1ce0*/  ULEA UR8, UR46, UR35, 0x3 ;  /* 0x000000232e087291 */ /* 0x000fe2000f8e18ff */
[----:B------:R-:W-:Y:S01]  /*1cf0*/  LOP3.LUT R10, R10, UR9, RZ, 0x3c, !PT ;  /* 0x000000090a0a7c12 */ /* 0x000fe2000f8e3cff */
[----:B------:R-:W-:Y:S01]  /*1d00*/  UIMAD.WIDE.U32 UR32, UR6, UR16, URZ ;  /* 0x00000010062072a5 */ /* 0x000fe2000f8e00ff */
[----:B---3--:R-:W-:Y:S01]  /*1d10*/  @P0 PRMT R4, R2, 0x40, R5 ;  /* 0x0000004002040816 */ /* 0x008fe20000000005 */
[----:B------:R-:W-:Y:S01]  /*1d20*/  UISETP.NE.AND UP2, UPT, UR20, 0x1, UPT ;  /* 0x000000011400788c */ /* 0x000fe2000bf45270 */
[----:B------:R-:W-:Y:S01]  /*1d30*/  SHF.L.U32 R6, R10, 0x1f, RZ ;  /* 0x0000001f0a067819 */ /* 0x000fe200000006ff */
[----:B------:R-:W-:Y:S01]  /*1d40*/  USHF.R.U32.HI UR7, URZ, UR17, UR33 ;  /* 0x00000011ff077299 */ /* 0x000fe20008011621 */
[----:B------:R-:W-:Y:S01]  /*1d50*/  @P0 R2UR UR9, R4 ;  /* 0x00000000040902ca */ /* 0x000fe200000e0000 */
[----:B------:R-:W-:Y:S01]  /*1d60*/  UIADD3 UR42, UP1, UPT, UR52, 0x80, URZ ;  /* 0x00000080342a7890 */ /* 0x000fe2000ff3e0ff */
[----:B------:R2:W4:Y:S01]  /*1d70*/  SYNCS.PHASECHK.TRANS64.TRYWAIT P2, [UR8+0x40], R6 ;  /* 0x00004006ff0075a7 */ /* 0x0005220008041108 */
[----:B------:R-:W-:Y:S01]  /*1d80*/  USEL UR7, UR6, UR7, !UP2 ;  /* 0x0000000706077287 */ /* 0x000fe2000d000000 */
[----:B------:R-:W-:Y:S01]  /*1d90*/  @P0 R2UR UR11, R3 ;  /* 0x00000000030b02ca */ /* 0x000fe200000e0000 */
[----:B------:R-:W-:Y:S02]  /*1da0*/  UISETP.NE.AND UP2, UPT, UR21, 0x1, UPT ;  /* 0x000000011500788c */ /* 0x000fe4000bf45270 */
[----:B------:R-:W-:Y:S02]  /*1db0*/  UIMAD.WIDE.U32 UR32, UR7, UR19, URZ ;  /* 0x00000013072072a5 */ /* 0x000fe4000f8e00ff */
[----:B------:R-:W-:Y:S02]  /*1dc0*/  USHF.L.U32 UR8, UR56, 0xd, URZ ;  /* 0x0000000d38087899 */ /* 0x000fe400080006ff */
[----:B------:R-:W-:Y:S02]  /*1dd0*/  USHF.R.U32.HI UR23, URZ, UR18, UR33 ;  /* 0x00000012ff177299 */ /* 0x000fe40008011621 */
[----:B------:R-:W-:Y:S01]  /*1de0*/  UIADD3 UR31, UPT, UPT, -UR7, URZ, URZ ;  /* 0x000000ff071f7290 */ /* 0x000fe2000fffe1ff */
[----:B------:R-:W-:Y:S01]  /*1df0*/  IMAD.U32 R4, RZ, RZ, UR9 ;  /* 0x00000009ff047e24 */ /* 0x000fe2000f8e00ff */
[----:B------:R-:W-:Y:S02]  /*1e00*/  USEL UR29, UR7, UR23, !UP2 ;  /* 0x00000017071d7287 */ /* 0x000fe4000d000000 */
[----:B------:R-:W-:Y:S01]  /*1e10*/  ULOP3.LUT UR12, UR8, UR34, URZ, 0xfc, !UPT ;  /* 0x00000022080c7292 */ /* 0x000fe2000f8efcff */
[----:B------:R-:W-:Y:S01]  /*1e20*/  IMAD.U32 R3, RZ, RZ, UR11 ;  /* 0x0000000bff037e24 */ /* 0x000fe2000f8e00ff */
[----:B------:R-:W-:Y:S02]  /*1e30*/  UIADD3.X UR43, UPT, UPT, URZ, UR53, URZ, UP1, !UPT ;  /* 0x00000035ff2b7290 */ /* 0x000fe40008ffe4ff */
[----:B------:R-:W-:Y:S02]  /*1e40*/  UIADD3 UR36, UPT, UPT, UR35, 0x4400, UR8 ;  /* 0x0000440023247890 */ /* 0x000fe4000fffe008 */
[----:B------:R-:W-:Y:S01]  /*1e50*/  UIADD3 UR23, UPT, UPT, -UR29, URZ, URZ ;  /* 0x000000ff1d177290 */ /* 0x000fe2000fffe1ff */
[----:B------:R-:W-:Y:S01]  /*1e60*/  @P0 PRMT R3, R4, 0x5410, R3 ;  /* 0x0000541004030816 */ /* 0x000fe20000000003 */
[----:B------:R-:W-:Y:S02]  /*1e70*/  UIMAD UR6, UR20, UR31, UR6 ;  /* 0x0000001f140672a4 */ /* 0x000fe4000f8e0206 */
[----:B------:R-:W-:Y:S01]  /*1e80*/  UIADD3 UR40, UP0, UPT, UR52, 0x180, URZ ;  /* 0x0000018034287890 */ /* 0x000fe2000ff1e0ff */
[----:B------:R-:W-:Y:S01]  /*1e90*/  @P0 R2UR UR51, R3 ;  /* 0x00000000033302ca */ /* 0x000fe200000e0000 */
[----:B------:R-:W-:Y:S02]  /*1ea0*/  ULEA UR8, UR12, UR35, 0x1 ;  /* 0x000000230c087291 */ /* 0x000fe4000f8e08ff */
[----:B------:R-:W-:Y:S02]  /*1eb0*/  UIMAD UR7, UR21, UR23, UR7 ;  /* 0x00000017150772a4 */ /* 0x000fe4000f8e0207 */
[----:B------:R-:W-:Y:S01]  /*1ec0*/  UIMAD UR27, UR6, UR14, UR4 ;  /* 0x0000000e061b72a4 */ /* 0x000fe2000f8e0204 */
[----:B------:R-:W-:Y:S01]  /*1ed0*/  UMOV UR54, 0x0 ;  /* 0x0000000000367882 */ /* 0x000fe20000000000 */
[----:B------:R-:W-:Y:S01]  /*1ee0*/  UMOV UR55, 0x10000000 ;  /* 0x1000000000377882 */ /* 0x000fe20000000000 */
[----:B------:R-:W-:Y:S01]  /*1ef0*/  UIADD3.X UR41, UPT, UPT, URZ, UR53, URZ, UP0, !UPT ;  /* 0x00000035ff297290 */ /* 0x000fe200087fe4ff */
[----:B------:R2:W-:Y:S01]  /*1f00*/  UTMALDG.2D [UR36], [UR42], desc[UR54] ;  /* 0x000036242a0075b4 */ /* 0x0005e20008009000 */
[----:B------:R-:W-:Y:S02]  /*1f10*/  UIADD3 UR24, UPT, UPT, UR8, 0x14400, URZ ;  /* 0x0001440008187890 */ /* 0x000fe4000fffe0ff */
[----:B------:R-:W-:Y:S01]  /*1f20*/  UIMAD UR28, UR7, UR15, UR5 ;  /* 0x0000000f071c72a4 */ /* 0x000fe2000f8e0205 */
[----:B------:R-:W-:Y:S01]  /*1f30*/  UMOV UR25, UR37 ;  /* 0x0000002500197c82 */ /* 0x000fe20008000000 */
[----:B------:R-:W-:Y:S01]  /*1f40*/  UIADD3 UR8, UPT, UPT, UR8, 0x16400, URZ ;  /* 0x0001640008087890 */ /* 0x000fe2000fffe0ff */
[----:B------:R-:W-:Y:S01]  /*1f50*/  UMOV UR9, UR37 ;  /* 0x0000002500097c82 */ /* 0x000fe20008000000 */
[----:B------:R-:W-:Y:S01]  /*1f60*/  UMOV UR11, UR27 ;  /* 0x0000001b000b7c82 */ /* 0x000fe20008000000 */
[----:B------:R-:W-:Y:S02]  /*1f70*/  UMOV UR13, UR29 ;  /* 0x0000001d000d7c82 */ /* 0x000fe40008000000 */
[----:B------:R-:W-:Y:S02]  /*1f80*/  UMOV UR12, UR28 ;  /* 0x0000001c000c7c82 */ /* 0x000fe40008000000 */
[----:B------:R2:W-:Y:S01]  /*1f90*/  UTMALDG.4D.IM2COL.MULTICAST [UR24], [UR40], UR51 ;  /* 0x00000018280073b4 */ /* 0x0005e20008058833 */
[----:B------:R-:W-:Y:S01]  /*1fa0*/  UIADD3 UR22, UPT, UPT, UR22, 0x1, URZ ;  /* 0x0000000116167890 */ /* 0x000fe2000fffe0ff */
[----:B------:R-:W-:Y:S01]  /*1fb0*/  UMOV UR31, UR44 ;  /* 0x0000002c001f7c82 */ /* 0x000fe20008000000 */
[----:B------:R-:W-:Y:S02]  /*1fc0*/  UMOV UR56, UR46 ;  /* 0x0000002e00387c82 */ /* 0x000fe40008000000 */
[----:B------:R-:W-:Y:S01]  /*1fd0*/  UISETP.NE.AND UP0, UPT, UR22, UR44, UPT ;  /* 0x0000002c1600728c */ /* 0x000fe2000bf05270 */
[----:B------:R2:W-:Y:S08]  /*1fe0*/  UTMALDG.4D.IM2COL.MULTICAST [UR8], [UR40], UR51 ;  /* 0x00000008280073b4 */ /* 0x0005f00008058833 */
[----:B--2---:R-:W-:Y:S05]  /*1ff0*/  BRA.U UP0, `(.L_x_29) ;  /* 0xfffffff900dc7547 */ /* 0x004fea000b83ffff */
.L_x_23:
[----:B------:R-:W-:Y:S01]  /*2000*/  ULEA UR4, UR46, UR35, 0x3 ;  /* 0x000000232e047291 */ /* 0x000fe2000f8e18ff */
[----:B------:R-:W-:Y:S01]  /*2010*/  SHF.L.U32 R2, R10, 0x1f, RZ ;  /* 0x0000001f0a027819 */ /* 0x000fe200000006ff */
[----:B------:R-:W-:Y:S01]  /*2020*/  @!P4 SYNCS.ARRIVE.TRANS64.A1T0 RZ, [UR35+0xc8], RZ ;  /* 0x0000c8ffffffc9a7 */ /* 0x000fe20008100023 */
[----:B------:R-:W-:-:S06]  /*2030*/  UISETP.GT.AND UP0, UPT, UR50, UR49, UPT ;  /* 0x000000313200728c */ /* 0x000fcc000bf04270 */
[----:B------:R1:W2:Y:S03]  /*2040*/  SYNCS.PHASECHK.TRANS64.TRYWAIT P1, [UR4+0x40], R2 ;  /* 0x00004002ff0075a7 */ /* 0x0002a60008021104 */
[----:B------:R-:W-:Y:S05]  /*2050*/  BRA.U !UP0, `(.L_x_30) ;  /* 0x0000000508607547 */ /* 0x000fea000b800000 */
[----:B-1----:R-:W1:Y:S01]  /*2060*/  LDC.64 R2, c[0x0][0x5d8] ;  /* 0x00017600ff027b82 */ /* 0x002e620000000a00 */
[----:B------:R-:W1:Y:S01]  /*2070*/  LDCU.64 UR6, c[0x0][0x5b0] ;  /* 0x0000b600ff0677ac */ /* 0x000e620008000a00 */
[----:B------:R-:W1:Y:S01]  /*2080*/  LDCU UR29, c[0x0][0x598] ;  /* 0x0000b300ff1d77ac */ /* 0x000e620008000800 */
[----:B------:R-:W1:Y:S01]  /*2090*/  LDCU UR28, c[0x0][0x58c] ;  /* 0x0000b180ff1c77ac */ /* 0x000e620008000800 */
[----:B------:R-:W1:Y:S01]  /*20a0*/  LDCU UR27, c[0x0][0x59c] ;  /* 0x0000b380ff1b77ac */ /* 0x000e620008000800 */
[----:B------:R-:W1:Y:S01]  /*20b0*/  LDCU UR25, c[0x0][0x5a0] ;  /* 0x0000b400ff1977ac */ /* 0x000e620008000800 */
[----:B------:R-:W1:Y:S02]  /*20c0*/  LDCU.64 UR22, c[0x0][0x590] ;  /* 0x0000b200ff1677ac */ /* 0x000e640008000a00 */
[----:B-1----:R-:W-:Y:S01]  /*20d0*/  IMAD R2, R7, UR6, R2 ;  /* 0x0000000607027c24 */ /* 0x002fe2000f8e0202 */
[----:B------:R-:W1:Y:S01]  /*20e0*/  LDCU.64 UR14, c[0x0][0x5b8] ;  /* 0x0000b700ff0e77ac */ /* 0x000e620008000a00 */
[----:B------:R-:W-:Y:S01]  /*20f0*/  IMAD R5, R14, UR7, R3 ;  /* 0x000000070e057c24 */ /* 0x000fe2000f8e0203 */
[----:B------:R-:W1:Y:S01]  /*2100*/  LDCU.64 UR4, c[0x0][0x5d0] ;  /* 0x0000ba00ff0477ac */ /* 0x000e620008000a00 */
[----:B------:R-:W-:-:S02]  /*2110*/  UIADD3 UR24, UPT, UPT, UR47, UR31, URZ ;  /* 0x0000001f2f187290 */ /* 0x000fc4000fffe0ff */
[----:B------:R-:W-:Y:S01]  /*2120*/  UIADD3 UR10, UPT, UPT, UR26, 0x40, URZ ;  /* 0x000000401a0a7890 */ /* 0x000fe2000fffe0ff */
[----:B------:R-:W-:-:S11]  /*2130*/  UMOV UR51, UR46 ;  /* 0x0000002e00337c82 */ /* 0x000fd60008000000 */
.L_x_36:
[----:B------:R-:W-:Y:S01]  /*2140*/  @!P6 MOV R4, 0x6000 ;  /* 0x000060000004e802 */ /* 0x000fe20000000f00 */
[----:B------:R-:W-:Y:S01]  /*2150*/  ULEA UR41, UR51, UR35, 0x3 ;  /* 0x0000002333297291 */ /* 0x000fe2000f8e18ff */
[----:B--2---:R-:W-:Y:S11]  /*2160*/  @P1 BRA `(.L_x_31) ;  /* 0x00000000000c1947 */ /* 0x004ff60003800000 */
[----:B------:R-:W-:Y:S04]  /*2170*/  SHF.L.U32 R6, R10, 0x1f, RZ ;  /* 0x0000001f0a067819 */ /* 0x000fe800000006ff */
[----:B------:R-:W2:Y:S02]  /*2180*/  SYNCS.PHASECHK.TRANS64.TRYWAIT P0, [UR41+0x40], R6 ;  /* 0x00004006ff0075a7 */ /* 0x000ea40008001129 */
[----:B--2---:R-:W-:Y:S05]  /*2190*/  @!P0 BRA `(.L_x_32) ;  /* 0x0000006800d48947 */ /* 0x004fea0003800000 */
.L_x_31:
[----:B------:R1:W-:Y:S01]  /*21a0*/  @!P6 SYNCS.ARRIVE.TRANS64 RZ, [UR41], R4 ;  /* 0x00000004ffffe9a7 */ /* 0x0003e20008000029 */
[----:B------:R-:W-:Y:S04]  /*21b0*/  ULOP3.LUT UR6, UR45, 0x2, URZ, 0xfc, !UPT ;  /* 0x000000022d067892 */ /* 0x000fe8000f8efcff */
[----:B------:R-:W-:Y:S09]  /*21c0*/  UISETP.NE.AND UP0, UPT, UR6, 0x2, UPT ;  /* 0x000000020600788c */ /* 0x000ff2000bf05270 */
[----:B------:R-:W-:Y:S05]  /*21d0*/  BRA.U UP0, `(.L_x_33) ;  /* 0x0000000100047547 */ /* 0x000fea000b800000 */
[----:B-1----:R-:W-:Y:S05]  /*21e0*/  BPT.TRAP 0x1 ;  /* 0x000000040000795c */ /* 0x002fea0000300000 */
.L_x_33:
[----:B------:R-:W-:Y:S04]  /*21f0*/  BSSY.RECONVERGENT B0, `(.L_x_34) ;  /* 0x0000003000007945 */ /* 0x000fe80003800200 */
[----:B------:R-:W-:Y:S05]  /*2200*/  @P5 BRA `(.L_x_35) ;  /* 0x0000000000045947 */ /* 0x000fea0003800000 */
[----:B-1----:R-:W-:Y:S05]  /*2210*/  BPT.TRAP 0x1 ;  /* 0x000000040000795c */ /* 0x002fea0000300000 */
.L_x_35:
[----:B-1----:R-:W-:Y:S05]  /*2220*/  BSYNC.RECONVERGENT B0 ;  /* 0x0000000000007941 */ /* 0x002fea0003800200 */
.L_x_34:
        /* <DEDUP_REMOVED lines=11> */
[----:B------:R-:W-:Y:S01]  /*22e0*/  @P0 PRMT R4, R2, 0x40, R5 ;  /* 0x0000004002040816 */ /* 0x000fe20000000005 */
[----:B------:R-:W-:Y:S01]  /*22f0*/  UISETP.NE.AND UP2, UPT, UR28, 0x1, UPT ;  /* 0x000000011c00788c */ /* 0x000fe2000bf45270 */
[----:B------:R-:W-:Y:S01]  /*2300*/  SHF.L.U32 R6, R10, 0x1f, RZ ;  /* 0x0000001f0a067819 */ /* 0x000fe200000006ff */
[----:B------:R-:W-:Y:S01]  /*2310*/  USHF.R.U32.HI UR7, URZ, UR23, UR33 ;  /* 0x00000017ff077299 */ /* 0x000fe20008011621 */
[----:B------:R-:W-:Y:S01]  /*2320*/  @P0 R2UR UR11, R4 ;  /* 0x00000000040b02ca */ /* 0x000fe200000e0000 */
[----:B------:R-:W-:Y:S01]  /*2330*/  UISETP.NE.AND UP3, UPT, UR29, 0x1, UPT ;  /* 0x000000011d00788c */ /* 0x000fe2000bf65270 */
[----:B------:R1:W2:Y:S01]  /*2340*/  SYNCS.PHASECHK.TRANS64.TRYWAIT P1, [UR8+0x40], R6 ;  /* 0x00004006ff0075a7 */ /* 0x0002a20008021108 */
[----:B------:R-:W-:Y:S01]  /*2350*/  USEL UR7, UR6, UR7, !UP2 ;  /* 0x0000000706077287 */ /* 0x000fe2000d000000 */
[----:B------:R-:W-:Y:S01]  /*2360*/  @P0 R2UR UR9, R3 ;  /* 0x00000000030902ca */ /* 0x000fe200000e0000 */
[----:B------:R-:W-:Y:S02]  /*2370*/  USHF.L.U32 UR8, UR51, 0xd, URZ ;  /* 0x0000000d33087899 */ /* 0x000fe400080006ff */
[----:B------:R-:W-:Y:S02]  /*2380*/  UIMAD.WIDE.U32 UR32, UR7, UR27, URZ ;  /* 0x0000001b072072a5 */ /* 0x000fe4000f8e00ff */
[----:B------:R-:W-:Y:S02]  /*2390*/  UIADD3 UR54, UP1, UPT, UR52, 0x80, URZ ;  /* 0x0000008034367890 */ /* 0x000fe4000ff3e0ff */
        /* <DEDUP_REMOVED lines=18> */
[----:B------:R-:W-:Y:S01]  /*24c0*/  UMOV UR42, UR38 ;  /* 0x00000026002a7c82 */ /* 0x000fe20008000000 */
[----:B------:R-:W-:Y:S01]  /*24d0*/  UIADD3.X UR37, UPT, UPT, URZ, UR53, URZ, UP0, !UPT ;  /* 0x00000035ff257290 */ /* 0x000fe200087fe4ff */
[----:B------:R1:W-:Y:S01]  /*24e0*/  UTMALDG.2D [UR40], [UR54], desc[UR56] ;  /* 0x00003828360075b4 */ /* 0x0003e20008009000 */
[----:B------:R-:W-:Y:S02]  /*24f0*/  UIADD3 UR16, UPT, UPT, UR8, 0x14400, URZ ;  /* 0x0001440008107890 */ /* 0x000fe4000fffe0ff */
[----:B------:R-:W-:Y:S01]  /*2500*/  UIMAD UR20, UR7, UR15, UR5 ;  /* 0x0000000f071472a4 */ /* 0x000fe2000f8e0205 */
[----:B------:R-:W-:Y:S01]  /*2510*/  UMOV UR17, UR41 ;  /* 0x0000002900117c82 */ /* 0x000fe20008000000 */
[----:B------:R-:W-:Y:S01]  /*2520*/  UMOV UR18, UR26 ;  /* 0x0000001a00127c82 */ /* 0x000fe20008000000 */
[----:B------:R-:W-:Y:S01]  /*2530*/  UIADD3 UR8, UPT, UPT, UR8, 0x16400, URZ ;  /* 0x0001640008087890 */ /* 0x000fe2000fffe0ff */
[----:B------:R-:W-:Y:S01]  /*2540*/  UMOV UR9, UR41 ;  /* 0x0000002900097c82 */ /* 0x000fe20008000000 */
[----:B------:R-:W-:Y:S01]  /*2550*/  UMOV UR11, UR19 ;  /* 0x00000013000b7c82 */ /* 0x000fe20008000000 */
[----:B------:R-:W-:Y:S03]  /*2560*/  UMOV UR13, UR21 ;  /* 0x00000015000d7c82 */ /* 0x000fe60008000000 */
[----:B------:R1:W-:Y:S01]  /*2570*/  UTMALDG.4D.IM2COL.MULTICAST [UR16], [UR36], UR39 ;  /* 0x00000010240073b4 */ /* 0x0003e20008058827 */
[----:B------:R-:W-:Y:S01]  /*2580*/  UMOV UR12, UR20 ;  /* 0x00000014000c7c82 */ /* 0x000fe20008000000 */
[----:B------:R-:W-:Y:S01]  /*2590*/  UIADD3 UR31, UPT, UPT, UR31, 0x1, URZ ;  /* 0x000000011f1f7890 */ /* 0x000fe2000fffe0ff */
[----:B------:R-:W-:Y:S03]  /*25a0*/  UMOV UR51, UR46 ;  /* 0x0000002e00337c82 */ /* 0x000fe60008000000 */
[----:B------:R-:W-:Y:S01]  /*25b0*/  UISETP.NE.AND UP0, UPT, UR31, UR24, UPT ;  /* 0x000000181f00728c */ /* 0x000fe2000bf05270 */
[----:B------:R1:W-:Y:S08]  /*25c0*/  UTMALDG.4D.IM2COL.MULTICAST [UR8], [UR36], UR39 ;  /* 0x00000008240073b4 */ /* 0x0003f00008058827 */
[----:B-1----:R-:W-:Y:S05]  /*25d0*/  BRA.U UP0, `(.L_x_36) ;  /* 0xfffffff900d87547 */ /* 0x002fea000b83ffff */
.L_x_30:
[----:B------:R-:W-:Y:S01]  /*25e0*/  SHF.L.U32 R3, R8, 0x1f, RZ ;  /* 0x0000001f08037819 */ /* 0x000fe200000006ff */
[----:B------:R-:W-:-:S03]  /*25f0*/  NOP ;  /* 0x0000000000007918 */ /* 0x000fc60000000000 */
[----:B------:R-:W3:Y:S02]  /*2600*/  SYNCS.PHASECHK.TRANS64.TRYWAIT P0, [UR35+0xd0], R3 ;  /* 0x0000d003ff0075a7 */ /* 0x000ee40008001123 */
[----:B---3--:R-:W-:Y:S05]  /*2610*/  @!P0 BRA `(.L_x_37) ;  /* 0x0000006400cc8947 */ /* 0x008fea0003800000 */
.L_x_138:
[----:B------:R-:W3:Y:S01]  /*2620*/  LDS.128 R4, [UR35+0x110] ;  /* 0x00011023ff047984 */ /* 0x000ee20008000c00 */
[----:B------:R-:W-:Y:S01]  /*2630*/  UIADD3 UR4, UPT, UPT, UR35, 0xd8, URZ ;  /* 0x000000d823047890 */ /* 0x000fe2000fffe0ff */
[----:B--2---:R-:W-:Y:S01]  /*2640*/  ISETP.GE.AND P1, PT, R26, 0x1, PT ;  /* 0x000000011a00780c */ /* 0x004fe20003f26270 */
[----:B------:R-:W-:Y:S01]  /*2650*/  @!PT LDS RZ, [RZ] ;  /* 0x00000000fffff984 */ /* 0x000fe20000000800 */
[----:B------:R-:W-:Y:S01]  /*2660*/  @!PT LDS RZ, [RZ] ;  /* 0x00000000fffff984 */ /* 0x000fe20000000800 */
[----:B------:R-:W-:Y:S01]  /*2670*/  @!PT LDS RZ, [RZ] ;  /* 0x00000000fffff984 */ /* 0x000fe20000000800 */
[----:B------:R-:W-:Y:S01]  /*2680*/  @!PT LDS RZ, [RZ] ;  /* 0x00000000fffff984 */ /* 0x000fe20000000800 */
[----:B------:R2:W-:Y:S06]  /*2690*/  MEMBAR.ALL.CTA ;  /* 0x0000000000007992 */ /* 0x0005ec0000008000 */
[----:B--2---:R-:W2:Y:S01]  /*26a0*/  FENCE.VIEW.ASYNC.S ;  /* 0x00000000000073c6 */ /* 0x004ea20000000000 */
[----:B------:R-:W-:-:S09]  /*26b0*/  UPRMT UR4, URZ, 0x654, UR4 ;  /* 0x00000654ff047896 */ /* 0x000fd20008000004 */
[----:B--2---:R-:W-:Y:S01]  /*26c0*/  SYNCS.ARRIVE.TRANS64.RED.A1T0 RZ, [UR4], RZ ;  /* 0x000000ffffff79a7 */ /* 0x004fe20008100404 */
[----:B---3--:R-:W-:-:S13]  /*26d0*/  LOP3.LUT P0, RZ, R6, 0x1, RZ, 0xc0, !PT ;  /* 0x0000000106ff7812 */ /* 0x008fda000780c0ff */
[----:B------:R-:W-:Y:S02]  /*26e0*/  @P0 MOV R13, R4 ;  /* 0x00000004000d0202 */ /* 0x000fe40000000f00 */
[----:B------:R-:W-:Y:S01]  /*26f0*/  @P0 LOP3.LUT R11, R5, 0xffff, RZ, 0xc0, !PT ;  /* 0x0000ffff050b0812 */ /* 0x000fe200078ec0ff */
[----:B------:R-:W-:Y:S06]  /*2700*/  @!P1 BRA `(.L_x_38) ;  /* 0x0000000000b89947 */ /* 0x000fec0003800000 */
[----:B------:R-:W2:Y:S01]  /*2710*/  LDC.64 R4, c[0x0][0xb18] ;  /* 0x0002c600ff047b82 */ /* 0x000ea20000000a00 */
[----:B------:R-:W-:-:S07]  /*2720*/  ISETP.NE.AND P3, PT, R26, 0x1, PT ;  /* 0x000000011a00780c */ /* 0x000fce0003f65270 */
[----:B------:R-:W3:Y:S08]  /*2730*/  LDC.64 R6, c[0x0][0xb10] ;  /* 0x0002c400ff067b82 */ /* 0x000ef00000000a00 */
[----:B------:R-:W4:Y:S08]  /*2740*/  LDC R14, c[0x0][0xb20] ;  /* 0x0002c800ff0e7b82 */ /* 0x000f300000000800 */
[----:B------:R-:W4:Y:S01]  /*2750*/  LDC R16, c[0x0][0xb0c] ;  /* 0x0002c300ff107b82 */ /* 0x000f220000000800 */
[----:B--2---:R-:W-:Y:S01]  /*2760*/  IMAD.HI.U32 R15, R0, R5, RZ ;  /* 0x00000005000f7227 */ /* 0x004fe200078e00ff */
[----:B------:R-:W-:-:S03]  /*2770*/  ISETP.NE.AND P1, PT, R4, 0x1, PT ;  /* 0x000000010400780c */ /* 0x000fc60003f25270 */
[----:B------:R-:W-:-:S03]  /*2780*/  IMAD.HI.U32 R5, R11, R5, RZ ;  /* 0x000000050b057227 */ /* 0x000fc600078e00ff */
[----:B-1----:R-:W1:Y:S01]  /*2790*/  LDC.64 R2, c[0x0][0xb28] ;  /* 0x0002ca00ff027b82 */ /* 0x002e620000000a00 */
[----:B---3--:R-:W-:-:S04]  /*27a0*/  IMAD.HI.U32 R18, R9, R6, RZ ;  /* 0x0000000609127227 */ /* 0x008fc800078e00ff */
[----:B------:R-:W-:Y:S01]  /*27b0*/  IMAD.HI.U32 R20, R13, R6, RZ ;  /* 0x000000060d147227 */ /* 0x000fe200078e00ff */
[----:B------:R-:W-:Y:S02]  /*27c0*/  SHF.R.U32.HI R18, RZ, R7, R18 ;  /* 0x00000007ff127219 */ /* 0x000fe40000011612 */
[-C--:B----4-:R-:W-:Y:S02]  /*27d0*/  SHF.R.U32.HI R15, RZ, R14.reuse, R15 ;  /* 0x0000000eff0f7219 */ /* 0x090fe4000001160f */
[----:B------:R-:W-:Y:S02]  /*27e0*/  SHF.R.U32.HI R14, RZ, R14, R5 ;  /* 0x0000000eff0e7219 */ /* 0x000fe40000011605 */
[----:B------:R-:W-:Y:S02]  /*27f0*/  SEL R15, R0, R15, !P1 ;  /* 0x0000000f000f7207 */ /* 0x000fe40004800000 */
[----:B------:R-:W-:Y:S02]  /*2800*/  SHF.R.U32.HI R20, RZ, R7, R20 ;  /* 0x00000007ff147219 */ /* 0x000fe40000011614 */
[----:B------:R-:W-:-:S02]  /*2810*/  ISETP.NE.AND P2, PT, R16, 0x1, PT ;  /* 0x000000011000780c */ /* 0x000fc40003f45270 */
[----:B------:R-:W-:Y:S02]  /*2820*/  SEL R5, R11, R14, !P1 ;  /* 0x0000000e0b057207 */ /* 0x000fe40004800000 */
[----:B------:R-:W-:Y:S02]  /*2830*/  SEL R17, R9, R18, !P2 ;  /* 0x0000001209117207 */ /* 0x000fe40005000000 */
[----:B------:R-:W-:Y:S01]  /*2840*/  SEL R7, R13, R20, !P2 ;  /* 0x000000140d077207 */ /* 0x000fe20005000000 */
[----:B-1----:R-:W-:-:S04]  /*2850*/  IMAD.HI.U32 R18, R15, R2, RZ ;  /* 0x000000020f127227 */ /* 0x002fc800078e00ff */
[----:B------:R-:W-:Y:S01]  /*2860*/  IMAD.HI.U32 R6, R17, R2, RZ ;  /* 0x0000000211067227 */ /* 0x000fe200078e00ff */
[----:B------:R-:W-:-:S04]  /*2870*/  @P3 SHF.R.U32.HI R15, RZ, R3, R18 ;  /* 0x00000003ff0f3219 */ /* 0x000fc80000011612 */
[----:B------:R-:W-:Y:S01]  /*2880*/  @P3 SHF.R.U32.HI R17, RZ, R3, R6 ;  /* 0x00000003ff113219 */ /* 0x000fe20000011606 */
[----:B------:R-:W-:-:S04]  /*2890*/  IMAD R15, R26, R15, RZ ;  /* 0x0000000f1a0f7224 */ /* 0x000fc800078e02ff */
[----:B------:R-:W-:Y:S01]  /*28a0*/  IMAD R6, R26, R17, RZ ;  /* 0x000000111a067224 */ /* 0x000fe200078e02ff */
[----:B------:R-:W-:-:S04]  /*28b0*/  ISETP.GE.AND P1, PT, R5, R15, PT ;  /* 0x0000000f0500720c */ /* 0x000fc80003f26270 */
[----:B------:R-:W-:Y:S01]  /*28c0*/  ISETP.GE.OR P1, PT, R7, R6, P1 ;  /* 0x000000060700720c */ /* 0x000fe20000f26670 */
[----:B------:R-:W-:-:S05]  /*28d0*/  IMAD.HI.U32 R6, R5, R2, RZ ;  /* 0x0000000205067227 */ /* 0x000fca00078e00ff */
[----:B------:R-:W-:-:S04]  /*28e0*/  SHF.R.U32.HI R6, RZ, R3, R6 ;  /* 0x00000003ff067219 */ /* 0x000fc80000011606 */
[----:B------:R-:W-:-:S03]  /*28f0*/  SEL R6, R5, R6, !P3 ;  /* 0x0000000605067207 */ /* 0x000fc60005800000 */
[----:B------:R-:W-:-:S04]  /*2900*/  @!P1 IMAD.HI.U32 R14, R7, R2, RZ ;  /* 0x00000002070e9227 */ /* 0x000fc800078e00ff */
[----:B------:R-:W-:Y:S01]  /*2910*/  IMAD.MOV R2, RZ, RZ, -R6 ;  /* 0x000000ffff027224 */ /* 0x000fe200078e0a06 */
[----:B------:R-:W-:-:S03]  /*2920*/  @!P1 SHF.R.U32.HI R14, RZ, R3, R14 ;  /* 0x00000003ff0e9219 */ /* 0x000fc6000001160e */
[----:B------:R-:W-:Y:S01]  /*2930*/  IMAD R2, R26, R2, R5 ;  /* 0x000000021a027224 */ /* 0x000fe200078e0205 */
[----:B------:R-:W-:Y:S02]  /*2940*/  @!P1 SEL R3, R7, R14, !P3 ;  /* 0x0000000e07039207 */ /* 0x000fe40005800000 */
[----:B------:R-:W-:-:S03]  /*2950*/  IADD3 R14, PT, PT, -R5, RZ, RZ ;  /* 0x000000ff050e7210 */ /* 0x000fc60007ffe1ff */
[--C-:B------:R-:W-:Y:S02]  /*2960*/  @!P1 IMAD.IADD R6, R6, 0x1, -R3.reuse ;  /* 0x0000000106069824 */ /* 0x100fe400078e0a03 */
[----:B------:R-:W-:Y:S01]  /*2970*/  @!P1 IMAD R3, R2, R17, R3 ;  /* 0x0000001102039224 */ /* 0x000fe200078e0203 */
[----:B------:R-:W-:Y:S01]  /*2980*/  IADD3 R2, PT, PT, -R7, RZ, RZ ;  /* 0x000000ff07027210 */ /* 0x000fe20007ffe1ff */
[----:B------:R-:W-:Y:S02]  /*2990*/  @!P1 IMAD R5, R26, R6, R7 ;  /* 0x000000061a059224 */ /* 0x000fe400078e0207 */
[----:B------:R-:W-:Y:S02]  /*29a0*/  IMAD R11, R4, R14, R11 ;  /* 0x0000000e040b7224 */ /* 0x000fe400078e020b */
[----:B------:R-:W-:Y:S02]  /*29b0*/  @!P1 IMAD.MOV.U32 R7, RZ, RZ, R3 ;  /* 0x000000ffff079224 */ /* 0x000fe400078e0003 */
[----:B------:R-:W-:-:S02]  /*29c0*/  IMAD R2, R16, R2, R13 ;  /* 0x0000000210027224 */ /* 0x000fc400078e020d */
[----:B------:R-:W-:Y:S02]  /*29d0*/  IMAD R11, R5, R4, R11 ;  /* 0x00000004050b7224 */ /* 0x000fe400078e020b */
[----:B------:R-:W-:Y:S02]  /*29e0*/  IMAD R13, R7, R16, R2 ;  /* 0x00000010070d7224 */ /* 0x000fe400078e0202 */
.L_x_38:
[----:B------:R-:W2:Y:S02]  /*29f0*/  LDCU UR4, c[0x0][0xb30] ;  /* 0x00016600ff0477ac */ /* 0x000ea40008000800 */
[----:B--2---:R-:W-:-:S09]  /*2a00*/  UISETP.NE.AND UP0, UPT, UR4, 0x1, UPT ;  /* 0x000000010400788c */ /* 0x004fd2000bf05270 */
[----:B------:R-:W-:Y:S05]  /*2a10*/  BRA.U UP0, `(.L_x_39) ;  /* 0x0000000100407547 */ /* 0x000fea000b800000 */
[----:B------:R-:W2:Y:S08]  /*2a20*/  LDC.64 R4, c[0x0][0xb10] ;  /* 0x0002c400ff047b82 */ /* 0x000eb00000000a00 */
[----:B-1----:R-:W1:Y:S08]  /*2a30*/  LDC.64 R2, c[0x0][0xb18] ;  /* 0x0002c600ff027b82 */ /* 0x002e700000000a00 */
[----:B------:R-:W3:Y:S08]  /*2a40*/  LDC R6, c[0x0][0xb20] ;  /* 0x0002c800ff067b82 */ /* 0x000ef00000000800 */
[----:B------:R-:W4:Y:S01]  /*2a50*/  LDC R14, c[0x0][0xb0c] ;  /* 0x0002c300ff0e7b82 */ /* 0x000f220000000800 */
[----:B--2---:R-:W-:-:S05]  /*2a60*/  IMAD.HI.U32 R4, R13, R4, RZ ;  /* 0x000000040d047227 */ /* 0x004fca00078e00ff */
[----:B------:R-:W-:Y:S01]  /*2a70*/  SHF.R.U32.HI R4, RZ, R5, R4 ;  /* 0x00000005ff047219 */ /* 0x000fe20000011604 */
[----:B-1----:R-:W-:Y:S01]  /*2a80*/  IMAD.HI.U32 R3, R11, R3, RZ ;  /* 0x000000030b037227 */ /* 0x002fe200078e00ff */
[----:B------:R-:W-:-:S04]  /*2a90*/  ISETP.NE.AND P1, PT, R2, 0x1, PT ;  /* 0x000000010200780c */ /* 0x000fc80003f25270 */
[----:B---3--:R-:W-:-:S04]  /*2aa0*/  SHF.R.U32.HI R6, RZ, R6, R3 ;  /* 0x00000006ff067219 */ /* 0x008fc80000011603 */
[----:B------:R-:W-:Y:S02]  /*2ab0*/  SEL R3, R11, R6, !P1 ;  /* 0x000000060b037207 */ /* 0x000fe40004800000 */
[----:B----4-:R-:W-:-:S04]  /*2ac0*/  ISETP.NE.AND P2, PT, R14, 0x1, PT ;  /* 0x000000010e00780c */ /* 0x010fc80003f45270 */
[----:B------:R-:W-:-:S05]  /*2ad0*/  SEL R4, R13, R4, !P2 ;  /* 0x000000040d047207 */ /* 0x000fca0005000000 */
[----:B------:R-:W-:Y:S02]  /*2ae0*/  IMAD.IADD R5, R3, 0x1, -R4 ;  /* 0x0000000103057824 */ /* 0x000fe400078e0a04 */
[----:B------:R-:W-:Y:S02]  /*2af0*/  IMAD.IADD R3, R4, 0x1, -R3 ;  /* 0x0000000104037824 */ /* 0x000fe400078e0a03 */
[----:B------:R-:W-:Y:S02]  /*2b00*/  IMAD R13, R5, R14, R13 ;  /* 0x0000000e050d7224 */ /* 0x000fe400078e020d */
[----:B------:R-:W-:-:S07]  /*2b10*/  IMAD R11, R3, R2, R11 ;  /* 0x00000002030b7224 */ /* 0x000fce00078e020b */
.L_x_39:
[----:B------:R-:W-:Y:S01]  /*2b20*/  PLOP3.LUT P4, PT, PT, PT, PT, 0x80, 0x8 ;  /* 0x000000000008781c */ /* 0x000fe20003f8f070 */
[----:B------:R-:W-:Y:S01]  /*2b30*/  IMAD.IADD R21, R13, 0x1, R64 ;  /* 0x000000010d157824 */ /* 0x000fe200078e0240 */
[----:B------:R-:W-:Y:S01]  /*2b40*/  LOP3.LUT R8, R8, 0x1, RZ, 0x3c, !PT ;  /* 0x0000000108087812 */ /* 0x000fe200078e3cff */
[----:B------:R-:W-:Y:S01]  /*2b50*/  IMAD.IADD R19, R11, 0x1, R58 ;  /* 0x000000010b137824 */ /* 0x000fe200078e023a */
[----:B------:R-:W-:Y:S09]  /*2b60*/  @P0 BRA `(.L_x_40) ;  /* 0xffffffe800c00947 */ /* 0x000ff2000383ffff */
[----:B------:R-:W-:Y:S01]  /*2b70*/  UIADD3 UR35, UPT, UPT, UR35, 0x40, URZ ;  /* 0x0000004023237890 */ /* 0x000fe2000fffe0ff */
[----:B-1----:R-:W-:-:S03]  /*2b80*/  SHF.L.U32 R3, R10, 0x1f, RZ ;  /* 0x0000001f0a037819 */ /* 0x002fc600000006ff */
[----:B------:R-:W-:-:S09]  /*2b90*/  ULEA UR4, UR46, UR35, 0x3 ;  /* 0x000000232e047291 */ /* 0x000fd2000f8e18ff */
[----:B------:R-:W1:Y:S02]  /*2ba0*/  SYNCS.PHASECHK.TRANS64.TRYWAIT P0, [UR4], R3 ;  /* 0x00000003ff0075a7 */ /* 0x000e640008001104 */
[----:B-1----:R-:W-:Y:S05]  /*2bb0*/  @!P0 BRA `(.L_x_41) ;  /* 0x00000060007c8947 */ /* 0x002fea0003800000 */
.L_x_140:
[----:B------:R-:W-:-:S04]  /*2bc0*/  UIADD3 UR5, UPT, UPT, UR46, 0x1, URZ ;  /* 0x000000012e057890 */ /* 0x000fc8000fffe0ff */
[----:B------:R-:W-:-:S04]  /*2bd0*/  UISETP.NE.AND UP0, UPT, UR5, 0x8, UPT ;  /* 0x000000080500788c */ /* 0x000fc8000bf05270 */
[----:B------:R-:W-:Y:S02]  /*2be0*/  USEL UR6, URZ, 0x1, UP0 ;  /* 0x00000001ff067887 */ /* 0x000fe40008000000 */
[----:B------:R-:W-:-:S04]  /*2bf0*/  USEL UR5, UR5, URZ, UP0 ;  /* 0x000000ff05057287 */ /* 0x000fc80008000000 */
[----:B------:R-:W-:Y:S01]  /*2c00*/  ULEA UR4, UR5, UR35, 0x3 ;  /* 0x0000002305047291 */ /* 0x000fe2000f8e18ff */
[----:B------:R-:W-:-:S04]  /*2c10*/  LOP3.LUT R2, R10, UR6, RZ, 0x3c, !PT ;  /* 0x000000060a027c12 */ /* 0x000fc8000f8e3cff */
[----:B-1----:R-:W-:-:S04]  /*2c20*/  SHF.L.U32 R3, R2, 0x1f, RZ ;  /* 0x0000001f02037819 */ /* 0x002fc800000006ff */
[----:B------:R-:W1:Y:S02]  /*2c30*/  SYNCS.PHASECHK.TRANS64.TRYWAIT P0, [UR4], R3 ;  /* 0x00000003ff0075a7 */ /* 0x000e640008001104 */
[----:B-1----:R-:W-:Y:S05]  /*2c40*/  @!P0 BRA `(.L_x_42) ;  /* 0x0000006000708947 */ /* 0x002fea0003800000 */
.L_x_142:
        /* <DEDUP_REMOVED lines=9> */
.L_x_144:
        /* <DEDUP_REMOVED lines=9> */
.L_x_146:
        /* <DEDUP_REMOVED lines=9> */
.L_x_148:
        /* <DEDUP_REMOVED lines=9> */
.L_x_150:
        /* <DEDUP_REMOVED lines=9> */
.L_x_152:
[----:B------:R-:W-:-:S04]  /*2f20*/  UIADD3 UR5, UPT, UPT, UR5, 0x1, URZ ;  /* 0x0000000105057890 */ /* 0x000fc8000fffe0ff */
[----:B------:R-:W-:-:S04]  /*2f30*/  UISETP.NE.AND UP0, UPT, UR5, 0x8, UPT ;  /* 0x000000080500788c */ /* 0x000fc8000bf05270 */
[----:B------:R-:W-:Y:S02]  /*2f40*/  USEL UR4, URZ, 0x1, UP0 ;  /* 0x00000001ff047887 */ /* 0x000fe40008000000 */
[----:B------:R-:W-:-:S04]  /*2f50*/  USEL UR5, UR5, URZ, UP0 ;  /* 0x000000ff05057287 */ /* 0x000fc80008000000 */
[----:B------:R-:W-:Y:S01]  /*2f60*/  ULEA UR5, UR5, UR35, 0x3 ;  /* 0x0000002305057291 */ /* 0x000fe2000f8e18ff */
[----:B-1----:R-:W-:-:S04]  /*2f70*/  LOP3.LUT R3, R2, UR4, RZ, 0x3c, !PT ;  /* 0x0000000402037c12 */ /* 0x002fc8000f8e3cff */
[----:B------:R-:W-:Y:S01]  /*2f80*/  SHF.L.U32 R3, R3, 0x1f, RZ ;  /* 0x0000001f03037819 */ /* 0x000fe200000006ff */
[----:B------:R-:W-:-:S07]  /*2f90*/  IMAD.U32 R0, RZ, RZ, UR5 ;  /* 0x00000005ff007e24 */ /* 0x000fce000f8e00ff */
.L_x_48:
[----:B-1----:R1:W2:Y:S02]  /*2fa0*/  SYNCS.PHASECHK.TRANS64.TRYWAIT P0, [R0+URZ], R3 ;  /* 0x00000003000075a7 */ /* 0x0022a400080011ff */
[----:B--2---:R-:W-:Y:S05]  /*2fb0*/  @!P0 NANOSLEEP.SYNCS 0x989680 ;  /* 0x009896800000895d */ /* 0x004fea0003900000 */
[----:B------:R-:W2:Y:S02]  /*2fc0*/  @!P0 SYNCS.PHASECHK.TRANS64 P0, [R0+URZ], R3 ;  /* 0x00000003000085a7 */ /* 0x000ea400080010ff */
[----:B--2---:R-:W-:Y:S05]  /*2fd0*/  @P0 EXIT ;  /* 0x000000000000094d */ /* 0x004fea0003800000 */
[----:B------:R-:W-:Y:S05]  /*2fe0*/  BRA `(.L_x_48) ;  /* 0xfffffffc00ec7947 */ /* 0x000fea000383ffff */
.L_x_22:
[----:B------:R-:W-:-:S04]  /*2ff0*/  UISETP.NE.AND UP1, UPT, UR48, URZ, UPT ;  /* 0x000000ff3000728c */ /* 0x000fc8000bf25270 */
[----:B------:R-:W-:-:S09]  /*3000*/  UISETP.NE.OR UP1, UPT, UR4, 0x1, UP1 ;  /* 0x000000010400788c */ /* 0x000fd20008f25670 */
[----:B------:R-:W-:Y:S05]  /*3010*/  BRA.U UP1, `(.L_x_49) ;  /* 0x0000000101b07547 */ /* 0x000fea000b800000 */
[----:B------:R-:W-:Y:S01]  /*3020*/  UMOV UR4, 0x400 ;  /* 0x0000040000047882 */ /* 0x000fe20000000000 */
[----:B------:R-:W-:Y:S01]  /*3030*/  HFMA2 R2, -RZ, RZ, 0, 5.9604644775390625e-08 ;  /* 0x00000001ff027431 */ /* 0x000fe200000001ff */
[----:B------:R-:W-:Y:S01]  /*3040*/  ULEA UR48, UR48, UR4, 0x18 ;  /* 0x0000000430307291 */ /* 0x000fe2000f8ec0ff */
[----:B------:R-:W-:Y:S01]  /*3050*/  ISETP.GE.U32.AND P0, PT, R8, 0x2, PT ;  /* 0x000000020800780c */ /* 0x000fe20003f06070 */
[----:B------:R-:W-:Y:S02]  /*3060*/  IMAD.MOV.U32 R3, RZ, RZ, RZ ;  /* 0x000000ffff037224 */ /* 0x000fe400078e00ff */
[----:B------:R-:W-:Y:S02]  /*3070*/  UIADD3 UR6, UPT, UPT, UR48, 0xd8, URZ ;  /* 0x000000d830067890 */ /* 0x000fe4000fffe0ff */
[----:B------:R-:W-:Y:S02]  /*3080*/  UIADD3 UR7, UPT, UPT, UR48, 0xd0, URZ ;  /* 0x000000d030077890 */ /* 0x000fe4000fffe0ff */
[----:B------:R-:W-:-:S12]  /*3090*/  UPRMT UR6, URZ, 0x654, UR6 ;  /* 0x00000654ff067896 */ /* 0x000fd80008000006 */
.L_x_52:
[----:B------:R-:W-:Y:S01]  /*30a0*/  SHF.L.U32 R7, R2, 0x1f, RZ ;  /* 0x0000001f02077819 */ /* 0x000fe200000006ff */
[----:B------:R-:W-:Y:S02]  /*30b0*/  IMAD.U32 R9, RZ, RZ, UR7 ;  /* 0x00000007ff097e24 */ /* 0x000fe4000f8e00ff */
[----:B------:R-:W-:Y:S01]  /*30c0*/  @!P0 IMAD.MOV.U32 R5, RZ, RZ, 0x10 ;  /* 0x00000010ff058424 */ /* 0x000fe200078e00ff */
[----:B------:R-:W2:Y:S02]  /*30d0*/  SYNCS.PHASECHK.TRANS64.TRYWAIT P1, [UR48+0xd8], R7 ;  /* 0x0000d807ff0075a7 */ /* 0x000ea40008021130 */
[----:B------:R-:W-:-:S04]  /*30e0*/  PRMT R9, R8, 0x654, R9 ;  /* 0x0000065408097816 */ /* 0x000fc80000000009 */
[----:B------:R-:W-:Y:S01]  /*30f0*/  SEL R0, R9, R0, !P0 ;  /* 0x0000000009007207 */ /* 0x000fe20004000000 */
[----:B--2---:R-:W-:Y:S06]  /*3100*/  @!P1 BRA `(.L_x_50) ;  /* 0x0000005c00d09947 */ /* 0x004fec0003800000 */
.L_x_154:
[----:B------:R-:W-:Y:S01]  /*3110*/  UIADD3 UR4, UPT, UPT, UR48, 0x110, URZ ;  /* 0x0000011030047890 */ /* 0x000fe2000fffe0ff */
[----:B------:R3:W-:Y:S01]  /*3120*/  @!P0 SYNCS.ARRIVE.TRANS64.RED RZ, [R0+URZ], R5 ;  /* 0x0000000500ff89a7 */ /* 0x0007e200080004ff */
[----:B------:R-:W-:Y:S01]  /*3130*/  UIADD3 UR5, UPT, UPT, UR48, 0xd0, URZ ;  /* 0x000000d030057890 */ /* 0x000fe2000fffe0ff */
[----:B------:R-:W-:-:S08]  /*3140*/  LOP3.LUT R2, R2, 0x1, RZ, 0x3c, !PT ;  /* 0x0000000102027812 */ /* 0x000fd000078e3cff */
[----:B------:R-:W-:Y:S06]  /*3150*/  UGETNEXTWORKID.BROADCAST [UR4], [UR5] ;  /* 0x00000000040073ca */ /* 0x000fec0008000100 */
[----:B---3--:R-:W-:-:S04]  /*3160*/  SHF.L.U32 R5, R3, 0x1f, RZ ;  /* 0x0000001f03057819 */ /* 0x008fc800000006ff */
[----:B------:R-:W3:Y:S02]  /*3170*/  SYNCS.PHASECHK.TRANS64.TRYWAIT P1, [UR48+0xd0], R5 ;  /* 0x0000d005ff0075a7 */ /* 0x000ee40008021130 */
[----:B---3--:R-:W-:Y:S05]  /*3180*/  @!P1 BRA `(.L_x_51) ;  /* 0x0000005c00c89947 */ /* 0x008fea0003800000 */
.L_x_156:
[----:B--2---:R-:W2:Y:S01]  /*3190*/  LDS.128 R4, [UR48+0x110] ;  /* 0x00011030ff047984 */ /* 0x004ea20008000c00 */
[----:B------:R-:W-:Y:S01]  /*31a0*/  LOP3.LUT R3, R3, 0x1, RZ, 0x3c, !PT ;  /* 0x0000000103037812 */ /* 0x000fe200078e3cff */
[----:B------:R-:W-:Y:S01]  /*31b0*/  @!PT LDS RZ, [RZ] ;  /* 0x00000000fffff984 */ /* 0x000fe20000000800 */
[----:B------:R-:W-:Y:S01]  /*31c0*/  @!PT LDS RZ, [RZ] ;  /* 0x00000000fffff984 */ /* 0x000fe20000000800 */
[----:B------:R-:W-:Y:S01]  /*31d0*/  @!PT LDS RZ, [RZ] ;  /* 0x00000000fffff984 */ /* 0x000fe20000000800 */
[----:B------:R-:W-:Y:S01]  /*31e0*/  @!PT LDS RZ, [RZ] ;  /* 0x00000000fffff984 */ /* 0x000fe20000000800 */
[----:B------:R3:W-:Y:S06]  /*31f0*/  MEMBAR.ALL.CTA ;  /* 0x0000000000007992 */ /* 0x0007ec0000008000 */
[----:B---3--:R-:W3:Y:S02]  /*3200*/  FENCE.VIEW.ASYNC.S ;  /* 0x00000000000073c6 */ /* 0x008ee40000000000 */
[----:B---3--:R-:W-:Y:S01]  /*3210*/  SYNCS.ARRIVE.TRANS64.RED.A1T0 RZ, [UR6], RZ ;  /* 0x000000ffffff79a7 */ /* 0x008fe20008100406 */
[----:B--2---:R-:W-:-:S13]  /*3220*/  LOP3.LUT P1, RZ, R6, 0x1, RZ, 0xc0, !PT ;  /* 0x0000000106ff7812 */ /* 0x004fda000782c0ff */
[----:B------:R-:W-:Y:S05]  /*3230*/  @P1 BRA `(.L_x_52) ;  /* 0xfffffffc00981947 */ /* 0x000fea000383ffff */
[----:B------:R-:W-:-:S04]  /*3240*/  SHF.L.U32 R0, R2, 0x1f, RZ ;  /* 0x0000001f02007819 */ /* 0x000fc800000006ff */
[----:B------:R-:W2:Y:S02]  /*3250*/  SYNCS.PHASECHK.TRANS64 P0, [UR48+0xd8], R0 ;  /* 0x0000d800ff0075a7 */ /* 0x000ea40008001030 */
[----:B-12---:R-:W-:Y:S05]  /*3260*/  @P0 EXIT ;  /* 0x000000000000094d */ /* 0x006fea0003800000 */
[----:B------:R-:W-:-:S07]  /*3270*/  MOV R0, UR48 ;  /* 0x0000003000007c02 */ /* 0x000fce0008000f00 */
.L_x_53:
[----:B-1----:R-:W-:-:S04]  /*3280*/  SHF.L.U32 R3, R2, 0x1f, RZ ;  /* 0x0000001f02037819 */ /* 0x002fc800000006ff */
[----:B------:R1:W2:Y:S03]  /*3290*/  SYNCS.PHASECHK.TRANS64.TRYWAIT P0, [R0+URZ+0xd8], R3 ;  /* 0x0000d803000075a7 */ /* 0x0002a600080011ff */
[----:B--2---:R-:W-:Y:S05]  /*32a0*/  @!P0 NANOSLEEP.SYNCS 0x989680 ;  /* 0x009896800000895d */ /* 0x004fea0003900000 */
[----:B------:R-:W2:Y:S02]  /*32b0*/  @!P0 SYNCS.PHASECHK.TRANS64 P0, [R0+URZ+0xd8], R3 ;  /* 0x0000d803000085a7 */ /* 0x000ea400080010ff */
[----:B--2---:R-:W-:Y:S05]  /*32c0*/  @P0 EXIT ;  /* 0x000000000000094d */ /* 0x004fea0003800000 */
[----:B------:R-:W-:Y:S05]  /*32d0*/  BRA `(.L_x_53) ;  /* 0xfffffffc00e87947 */ /* 0x000fea000383ffff */
.L_x_49:
[----:B------:R-:W-:Y:S05]  /*32e0*/  BRA.U UP4, `(.L_x_54) ;  /* 0x0000000d04847547 */ /* 0x000fea000b800000 */
[----:B------:R-:W-:Y:S01]  /*32f0*/  UMOV UR4, 0x40 ;  /* 0x0000004000047882 */ /* 0x000fe20000000000 */
[----:B------:R-:W-:Y:S01]  /*3300*/  NOP ;  /* 0x0000000000007918 */ /* 0x000fe20000000000 */
[----:B------:R-:W-:Y:S01]  /*3310*/  ULEA UR4, UR48, UR4, 0x18 ;  /* 0x0000000430047291 */ /* 0x000fe2000f8ec0ff */
[----:B------:R-:W-:Y:S02]  /*3320*/  UMOV UR5, 0x400 ;  /* 0x0000040000057882 */ /* 0x000fe40000000000 */
[----:B------:R-:W-:-:S06]  /*3330*/  ULEA UR48, UR48, UR5, 0x18 ;  /* 0x0000000530307291 */ /* 0x000fcc000f8ec0ff */
[----:B------:R-:W2:Y:S02]  /*3340*/  LDS.U8 R2, [UR4+0x1c] ;  /* 0x00001c04ff027984 */ /* 0x000ea40008000000 */
[----:B--2---:R-:W-:-:S13]  /*3350*/  ISETP.NE.AND P0, PT, R2, RZ, PT ;  /* 0x000000ff0200720c */ /* 0x004fda0003f05270 */
[----:B------:R-:W-:Y:S05]  /*3360*/  @P0 BRA `(.L_x_55) ;  /* 0x0000000000580947 */ /* 0x000fea0003800000 */
[----:B------:R-:W-:-:S13]  /*3370*/  ELECT P0, URZ, PT ;  /* 0x0000000000ff782f */ /* 0x000fda0003800000 */
[----:B------:R-:W-:Y:S05]  /*3380*/  @!P0 BRA `(.L_x_56) ;  /* 0x0000000000608947 */ /* 0x000fea0003800000 */
[----:B------:R-:W-:Y:S01]  /*3390*/  UMOV UR5, 0x10 ;  /* 0x0000001000057882 */ /* 0x000fe20000000000 */
[----:B------:R-:W-:Y:S01]  /*33a0*/  HFMA2 R2, -RZ, RZ, 0, 5.9604644775390625e-08 ;  /* 0x00000001ff027431 */ /* 0x000fe200000001ff */
[----:B------:R-:W-:-:S03]  /*33b0*/  MOV R3, 0xffff ;  /* 0x0000ffff00037802 */ /* 0x000fc60000000f00 */
[----:B------:R-:W-:Y:S04]  /*33c0*/  DEPBAR.LE SB2, 0x36 ;  /* 0x0000ad800000791a */ /* 0x000fe80000000000 */
[----:B------:R-:W2:Y:S02]  /*33d0*/  UTCATOMSWS.FIND_AND_SET.ALIGN UP0, UR5, UR5 ;  /* 0x00000005000575e3 */ /* 0x000ea40008000800 */
[----:B--2---:R-:W-:Y:S01]  /*33e0*/  MOV R4, UR5 ;  /* 0x0000000500047c02 */ /* 0x004fe20008000f00 */
[----:B------:R-:W-:Y:S06]  /*33f0*/  BRA.U UP0, `(.L_x_57) ;  /* 0x0000000100187547 */ /* 0x000fec000b800000 */
.L_x_58:
[----:B------:R-:W-:Y:S05]  /*3400*/  NANOSLEEP 0x64 ;  /* 0x000000640000795d */ /* 0x000fea0003800000 */
[----:B------:R-:W-:-:S05]  /*3410*/  UMOV UR5, 0x10 ;  /* 0x0000001000057882 */ /* 0x000fca0000000000 */
[----:B------:R-:W-:Y:S04]  /*3420*/  DEPBAR.LE SB2, 0x36 ;  /* 0x0000ad800000791a */ /* 0x000fe80000000000 */
[----:B------:R-:W2:Y:S02]  /*3430*/  UTCATOMSWS.FIND_AND_SET.ALIGN UP0, UR5, UR5 ;  /* 0x00000005000575e3 */ /* 0x000ea40008000800 */
[----:B--2---:R-:W-:Y:S01]  /*3440*/  MOV R4, UR5 ;  /* 0x0000000500047c02 */ /* 0x004fe20008000f00 */
[----:B------:R-:W-:Y:S05]  /*3450*/  BRA.U !UP0, `(.L_x_58) ;  /* 0xfffffffd08e87547 */ /* 0x000fea000b83ffff */
.L_x_57:
[-C--:B------:R-:W-:Y:S02]  /*3460*/  SHF.L.U32 R3, R3, R4.reuse, RZ ;  /* 0x0000000403037219 */ /* 0x080fe400000006ff */
[----:B------:R-:W-:Y:S01]  /*3470*/  SHF.L.U32 R2, R2, R4, RZ ;  /* 0x0000000402027219 */ /* 0x000fe200000006ff */
[----:B------:R-:W-:Y:S02]  /*3480*/  IMAD.SHL.U32 R4, R4, 0x20, RZ ;  /* 0x0000002004047824 */ /* 0x000fe400078e00ff */
[----:B------:R2:W-:Y:S04]  /*3490*/  ATOMS.OR RZ, [UR4+0x14], R3 ;  /* 0x00001403ffff798c */ /* 0x0005e8000b000004 */
[----:B------:R2:W-:Y:S04]  /*34a0*/  ATOMS.OR RZ, [UR4+0x18], R2 ;  /* 0x00001802ffff798c */ /* 0x0005e8000b000004 */
[----:B------:R2:W-:Y:S01]  /*34b0*/  STS [UR48+0x120], R4 ;  /* 0x00012004ff007988 */ /* 0x0005e20008000830 */
[----:B------:R-:W-:Y:S05]  /*34c0*/  BRA `(.L_x_56) ;  /* 0x0000000000107947 */ /* 0x000fea0003800000 */
.L_x_55:
[----:B------:R-:W-:-:S05]  /*34d0*/  MOV R2, 0xffffffff ;  /* 0xffffffff00027802 */ /* 0x000fca0000000f00 */
[----:B------:R2:W-:Y:S02]  /*34e0*/  STS [UR48+0x120], R2 ;  /* 0x00012002ff007988 */ /* 0x0005e40008000830 */
[----:B--2---:R-:W-:Y:S02]  /*34f0*/  MOV R2, 0x3510 ;  /* 0x0000351000027802 */ /* 0x004fe40000000f00 */
[----:B-1---5:R-:W-:Y:S05]  /*3500*/  CALL.REL.NOINC `($__internal_1_$__cuda_sm10x_tcgen05_guardrail_trap_phase_invalid_during_alloc) ;  /* 0x0000006000dc7944 */ /* 0x022fea0003c00000 */
.L_x_56:
[----:B------:R-:W-:Y:S05]  /*3510*/  WARPSYNC.ALL ;  /* 0x0000000000007948 */ /* 0x000fea0003800000 */
[----:B------:R-:W3:Y:S01]  /*3520*/  S2UR UR7, SR_CgaCtaId ;  /* 0x00000000000779c3 */ /* 0x000ee20000008800 */
[----:B------:R-:W-:Y:S01]  /*3530*/  UMOV UR4, 0x400 ;  /* 0x0000040000047882 */ /* 0x000fe20000000000 */
[----:B------:R-:W-:-:S06]  /*3540*/  NOP ;  /* 0x0000000000007918 */ /* 0x000fcc0000000000 */
[----:B------:R-:W-:Y:S06]  /*3550*/  BAR.ARV 0x6, 0xa0 ;  /* 0x0182800000007b1d */ /* 0x000fec0000002000 */
[----:B------:R-:W4:Y:S01]  /*3560*/  LDCU UR5, c[0x0][0x390] ;  /* 0x00007200ff0577ac */ /* 0x000f220008000800 */
[----:B------:R-:W-:Y:S01]  /*3570*/  LOP3.LUT R0, R0, 0xffff, RZ, 0xc0, !PT ;  /* 0x0000ffff00007812 */ /* 0x000fe200078ec0ff */
[----:B------:R-:W-:Y:S02]  /*3580*/  IMAD.MOV.U32 R11, RZ, RZ, 0x1 ;  /* 0x00000001ff0b7424 */ /* 0x000fe400078e00ff */
[----:B------:R-:W-:Y:S01]  /*3590*/  IMAD.MOV.U32 R10, RZ, RZ, RZ ;  /* 0x000000ffff0a7224 */ /* 0x000fe200078e00ff */
[----:B------:R-:W-:Y:S01]  /*35a0*/  R2UR UR10, R0 ;  /* 0x00000000000a72ca */ /* 0x000fe200000e0000 */
[----:B------:R-:W-:Y:S01]  /*35b0*/  IMAD.MOV.U32 R8, RZ, RZ, RZ ;  /* 0x000000ffff087224 */ /* 0x000fe200078e00ff */
[----:B------:R-:W-:Y:S01]  /*35c0*/  UMOV UR18, URZ ;  /* 0x000000ff00127c82 */ /* 0x000fe20008000000 */
[----:B------:R-:W-:Y:S01]  /*35d0*/  UMOV UR17, URZ ;  /* 0x000000ff00117c82 */ /* 0x000fe20008000000 */
[----:B------:R-:W-:Y:S01]  /*35e0*/  UMOV UR26, 0x0 ;  /* 0x00000000001a7882 */ /* 0x000fe20000000000 */
[----:B---3--:R-:W-:Y:S01]  /*35f0*/  ULEA UR7, UR7, UR4, 0x18 ;  /* 0x0000000407077291 */ /* 0x008fe2000f8ec0ff */
[----:B------:R-:W3:Y:S03]  /*3600*/  LDCU UR4, c[0x0][0x390] ;  /* 0x00007200ff0477ac */ /* 0x000ee60008000800 */
[----:B------:R-:W-:-:S02]  /*3610*/  UIADD3 UR12, UPT, UPT, UR7, 0x14400, URZ ;  /* 0x00014400070c7890 */ /* 0x000fc4000fffe0ff */
[----:B----4-:R-:W-:-:S03]  /*3620*/  UIADD3 UR5, UPT, UPT, UR5, 0x3f, URZ ;  /* 0x0000003f05057890 */ /* 0x010fc6000fffe0ff */
[----:B--2---:R-:W2:Y:S01]  /*3630*/  LDS R2, [UR7+0x120] ;  /* 0x00012007ff027984 */ /* 0x004ea20008000800 */
[----:B------:R-:W-:Y:S02]  /*3640*/  UIADD3 UR19, UPT, UPT, UR7, 0x4400, URZ ;  /* 0x0000440007137890 */ /* 0x000fe4000fffe0ff */
[----:B------:R-:W-:Y:S02]  /*3650*/  USHF.R.S32.HI UR6, URZ, 0x1f, UR5 ;  /* 0x0000001fff067899 */ /* 0x000fe40008011405 */
[----:B------:R-:W-:Y:S02]  /*3660*/  USHF.R.U32.HI UR12, URZ, 0x4, UR12 ;  /* 0x00000004ff0c7899 */ /* 0x000fe4000801160c */
[----:B------:R-:W-:Y:S02]  /*3670*/  ULEA.HI UR6, UR6, UR5, URZ, 0x6 ;  /* 0x0000000506067291 */ /* 0x000fe4000f8f30ff */
[----:B------:R-:W-:Y:S02]  /*3680*/  UIADD3 UR5, UPT, UPT, UR7, 0xd8, URZ ;  /* 0x000000d807057890 */ /* 0x000fe4000fffe0ff */
[----:B------:R-:W-:-:S02]  /*3690*/  USHF.R.S32.HI UR6, URZ, 0x6, UR6 ;  /* 0x00000006ff067899 */ /* 0x000fc40008011406 */
[----:B------:R-:W-:Y:S02]  /*36a0*/  USHF.R.U32.HI UR19, URZ, 0x4, UR19 ;  /* 0x00000004ff137899 */ /* 0x000fe40008011613 */
[----:B------:R-:W-:Y:S02]  /*36b0*/  UISETP.LT.AND UP0, UPT, UR6, 0x1, UPT ;  /* 0x000000010600788c */ /* 0x000fe4000bf01270 */
[----:B------:R-:W-:Y:S02]  /*36c0*/  ULOP3.LUT UR12, UR12, 0x3fff, URZ, 0xc0, !UPT ;  /* 0x00003fff0c0c7892 */ /* 0x000fe4000f8ec0ff */
[----:B------:R-:W-:Y:S01]  /*36d0*/  USEL UR11, UR6, 0x1, !UP0 ;  /* 0x00000001060b7887 */ /* 0x000fe2000c000000 */
[----:B------:R-:W-:Y:S01]  /*36e0*/  UMOV UR27, 0x4218490 ;  /* 0x04218490001b7882 */ /* 0x000fe20000000000 */
[----:B------:R-:W-:Y:S02]  /*36f0*/  UPRMT UR5, URZ, 0x654, UR5 ;  /* 0x00000654ff057896 */ /* 0x000fe40008000005 */
[----:B------:R-:W-:-:S02]  /*3700*/  ULOP3.LUT UR19, UR19, 0x3fff, URZ, 0xc0, !UPT ;  /* 0x00003fff13137892 */ /* 0x000fc4000f8ec0ff */
[----:B------:R-:W-:Y:S02]  /*3710*/  ULOP3.LUT UR12, UR12, 0x2000000, URZ, 0xfc, !UPT ;  /* 0x020000000c0c7892 */ /* 0x000fe4000f8efcff */
[----:B------:R-:W-:Y:S02]  /*3720*/  UIADD3 UR11, UPT, UPT, -UR11, URZ, URZ ;  /* 0x000000ff0b0b7290 */ /* 0x000fe4000fffe1ff */
[----:B---3--:R-:W-:Y:S01]  /*3730*/  UISETP.GE.AND UP3, UPT, UR4, 0x1, UPT ;  /* 0x000000010400788c */ /* 0x008fe2000bf66270 */
[----:B------:R-:W-:Y:S01]  /*3740*/  UMOV UR24, 0x0 ;  /* 0x0000000000187882 */ /* 0x000fe20000000000 */
[----:B------:R-:W-:Y:S01]  /*3750*/  UMOV UR25, 0x4218490 ;  /* 0x0421849000197882 */ /* 0x000fe20000000000 */
[----:B------:R-:W-:Y:S01]  /*3760*/  UMOV UR22, 0x0 ;  /* 0x0000000000167882 */ /* 0x000fe20000000000 */
[----:B------:R-:W-:Y:S01]  /*3770*/  UMOV UR23, 0x4218490 ;  /* 0x0421849000177882 */ /* 0x000fe20000000000 */
[----:B------:R-:W-:Y:S01]  /*3780*/  UMOV UR20, 0x0 ;  /* 0x0000000000147882 */ /* 0x000fe20000000000 */
[----:B------:R-:W-:Y:S01]  /*3790*/  UMOV UR21, 0x4218490 ;  /* 0x0421849000157882 */ /* 0x000fe20000000000 */
[C---:B--2---:R-:W-:Y:S01]  /*37a0*/  VIADD R5, R2.reuse, 0x80 ;  /* 0x0000008002057836 */ /* 0x044fe20000000000 */
[----:B------:R-:W-:-:S04]  /*37b0*/  LOP3.LUT R4, R2, 0xffff, RZ, 0xc0, !PT ;  /* 0x0000ffff02047812 */ /* 0x000fc800078ec0ff */
[----:B------:R-:W-:-:S05]  /*37c0*/  LOP3.LUT R5, R5, 0xffff, RZ, 0xc0, !PT ;  /* 0x0000ffff05057812 */ /* 0x000fca00078ec0ff */
[----:B------:R2:W-:Y:S02]  /*37d0*/  STL.64 [R1], R4 ;  /* 0x0000000401007387 */ /* 0x0005e40000100a00 */
.L_x_65:
[----:B--2---:R-:W-:-:S04]  /*37e0*/  SHF.L.U32 R3, R10, 0x1f, RZ ;  /* 0x0000001f0a037819 */ /* 0x004fc800000006ff */
[----:B---3--:R-:W3:Y:S02]  /*37f0*/  SYNCS.PHASECHK.TRANS64.TRYWAIT P0, [UR7+0xd0], R3 ;  /* 0x0000d003ff0075a7 */ /* 0x008ee40008001107 */
[----:B---3--:R-:W-:Y:S05]  /*3800*/  @!P0 BRA `(.L_x_59) ;  /* 0x0000005800408947 */ /* 0x008fea0003800000 */
.L_x_158:
[----:B--2---:R-:W2:Y:S01]  /*3810*/  LDS.128 R4, [UR7+0x110] ;  /* 0x00011007ff047984 */ /* 0x004ea20008000c00 */
[----:B------:R-:W-:Y:S01]  /*3820*/  ULEA UR9, UR18, UR7, 0x3 ;  /* 0x0000000712097291 */ /* 0x000fe2000f8e18ff */
[----:B---3--:R-:W-:Y:S01]  /*3830*/  SHF.L.U32 R3, R11, 0x1f, RZ ;  /* 0x0000001f0b037819 */ /* 0x008fe200000006ff */
[----:B------:R-:W-:Y:S01]  /*3840*/  @!PT LDS RZ, [RZ] ;  /* 0x00000000fffff984 */ /* 0x000fe20000000800 */
[----:B------:R-:W-:Y:S01]  /*3850*/  @!PT LDS RZ, [RZ] ;  /* 0x00000000fffff984 */ /* 0x000fe20000000800 */
[----:B------:R-:W-:Y:S01]  /*3860*/  @!PT LDS RZ, [RZ] ;  /* 0x00000000fffff984 */ /* 0x000fe20000000800 */
[----:B------:R-:W-:Y:S01]  /*3870*/  @!PT LDS RZ, [RZ] ;  /* 0x00000000fffff984 */ /* 0x000fe20000000800 */
[----:B------:R3:W-:Y:S06]  /*3880*/  MEMBAR.ALL.CTA ;  /* 0x0000000000007992 */ /* 0x0007ec0000008000 */
[----:B---3--:R-:W3:Y:S02]  /*3890*/  FENCE.VIEW.ASYNC.S ;  /* 0x00000000000073c6 */ /* 0x008ee40000000000 */
[----:B---3--:R-:W-:Y:S01]  /*38a0*/  SYNCS.ARRIVE.TRANS64.RED.A1T0 RZ, [UR5], RZ ;  /* 0x000000ffffff79a7 */ /* 0x008fe20008100405 */
[----:B------:R-:W3:Y:S02]  /*38b0*/  SYNCS.PHASECHK.TRANS64.TRYWAIT P0, [UR9+0xf0], R3 ;  /* 0x0000f003ff0075a7 */ /* 0x000ee40008001109 */
[----:B--23--:R-:W-:Y:S05]  /*38c0*/  @!P0 BRA `(.L_x_60) ;  /* 0x0000005800288947 */ /* 0x00cfea0003800000 */
.L_x_160:
[----:B------:R-:W-:Y:S05]  /*38d0*/  BRA.U !UP3, `(.L_x_61) ;  /* 0x000000010bf47547 */ /* 0x000fea000b800000 */
[----:B--2---:R-:W-:Y:S01]  /*38e0*/  IMAD.U32 R0, RZ, RZ, UR18 ;  /* 0x00000012ff007e24 */ /* 0x004fe2000f8e00ff */
[----:B------:R-:W-:-:S04]  /*38f0*/  ULEA UR4, UR17, UR7, 0x3 ;  /* 0x0000000711047291 */ /* 0x000fc8000f8e18ff */
[----:B------:R-:W-:Y:S02]  /*3900*/  LEA R3, R0, R1, 0x2 ;  /* 0x0000000100037211 */ /* 0x000fe400078e10ff */
[----:B------:R-:W-:-:S04]  /*3910*/  SHF.L.U32 R0, R8, 0x1f, RZ ;  /* 0x0000001f08007819 */ /* 0x000fc800000006ff */
[----:B------:R-:W5:Y:S01]  /*3920*/  LDL R3, [R3] ;  /* 0x0000000003037983 */ /* 0x000f620000100800 */
[----:B------:R2:W3:Y:S01]  /*3930*/  SYNCS.PHASECHK.TRANS64.TRYWAIT P2, [UR4], R0 ;  /* 0x00000000ff0075a7 */ /* 0x0004e20008041104 */
[----:B------:R-:W-:Y:S01]  /*3940*/  UPLOP3.LUT UP4, UPT, UPT, UPT, UPT, 0x40, 0x4 ;  /* 0x000000000004789c */ /* 0x000fe20003f8e870 */
[----:B------:R-:W-:Y:S01]  /*3950*/  UMOV UR16, UR11 ;  /* 0x0000000b00107c82 */ /* 0x000fe20008000000 */
[----:B------:R-:W-:Y:S01]  /*3960*/  UMOV UR15, UR6 ;  /* 0x00000006000f7c82 */ /* 0x000fe20008000000 */
[----:B------:R-:W-:-:S08]  /*3970*/  UMOV UR14, UR17 ;  /* 0x00000011000e7c82 */ /* 0x000fd00008000000 */
.L_x_64:
[----:B------:R-:W-:Y:S02]  /*3980*/  UIADD3 UR16, UPT, UPT, UR16, 0x1, URZ ;  /* 0x0000000110107890 */ /* 0x000fe4000fffe0ff */
[----:B----4-:R-:W-:Y:S02]  /*3990*/  ULEA UR8, UR14, UR7, 0x3 ;  /* 0x000000070e087291 */ /* 0x010fe4000f8e18ff */
[----:B------:R-:W-:Y:S01]  /*39a0*/  UISETP.NE.AND UP0, UPT, UR16, URZ, UPT ;  /* 0x000000ff1000728c */ /* 0x000fe2000bf05270 */
[----:B--23--:R-:W-:Y:S10]  /*39b0*/  @P2 BRA `(.L_x_62) ;  /* 0x00000000000c2947 */ /* 0x00cff40003800000 */
[----:B------:R-:W-:Y:S04]  /*39c0*/  SHF.L.U32 R9, R8, 0x1f, RZ ;  /* 0x0000001f08097819 */ /* 0x000fe800000006ff */
[----:B------:R-:W3:Y:S02]  /*39d0*/  SYNCS.PHASECHK.TRANS64.TRYWAIT P0, [UR8], R9 ;  /* 0x00000009ff0075a7 */ /* 0x000ee40008001108 */
[----:B---3--:R-:W-:Y:S05]  /*39e0*/  @!P0 BRA `(.L_x_63) ;  /* 0x0000005400f88947 */ /* 0x008fea0003800000 */
.L_x_62:
[----:B------:R-:W-:Y:S01]  /*39f0*/  UISETP.NE.AND UP1, UPT, UR15, 0x1, UPT ;  /* 0x000000010f00788c */ /* 0x000fe2000bf25270 */
[----:B------:R-:W-:Y:S01]  /*3a00*/  PLOP3.LUT P2, PT, PT, PT, PT, 0x80, 0x8 ;  /* 0x000000000008781c */ /* 0x000fe20003f4f070 */
[----:B------:R-:W-:Y:S01]  /*3a10*/  UIADD3 UR17, UPT, UPT, UR14, 0x1, URZ ;  /* 0x000000010e117890 */ /* 0x000fe2000fffe0ff */
[----:B------:R-:W-:Y:S03]  /*3a20*/  ELECT P1, URZ, PT ;  /* 0x0000000000ff782f */ /* 0x000fe60003820000 */
[----:B------:R-:W-:Y:S01]  /*3a30*/  UISETP.NE.AND UP2, UPT, UR17, 0x8, UPT ;  /* 0x000000081100788c */ /* 0x000fe2000bf45270 */
[----:B------:R-:W-:Y:S01]  /*3a40*/  PLOP3.LUT P0, PT, PT, PT, UP1, 0x80, 0x8 ;  /* 0x000000000008781c */ /* 0x000fe20003f0f018 */
[----:B------:R-:W-:Y:S02]  /*3a50*/  ULEA UR28, UR14, UR19, 0x9 ;  /* 0x000000130e1c7291 */ /* 0x000fe4000f8e48ff */
[----:B------:R-:W-:Y:S02]  /*3a60*/  USEL UR13, URZ, 0x1, UP2 ;  /* 0x00000001ff0d7887 */ /* 0x000fe40009000000 */
[----:B------:R-:W-:Y:S02]  /*3a70*/  USEL UR17, UR17, URZ, UP2 ;  /* 0x000000ff11117287 */ /* 0x000fe40009000000 */
[----:B------:R-:W-:Y:S02]  /*3a80*/  ULEA UR30, UR14, UR12, 0xa ;  /* 0x0000000c0e1e7291 */ /* 0x000fe4000f8e50ff */
[----:B------:R-:W-:Y:S01]  /*3a90*/  @UP1 ULEA UR4, UR17, UR7, 0x3 ;  /* 0x0000000711041291 */ /* 0x000fe2000f8e18ff */
[----:B------:R-:W-:Y:S01]  /*3aa0*/  LOP3.LUT R8, R8, UR13, RZ, 0x3c, !PT ;  /* 0x0000000d08087c12 */ /* 0x000fe2000f8e3cff */
[----:B------:R-:W-:Y:S02]  /*3ab0*/  UIADD3 UR38, UPT, UPT, UR28, 0x80, URZ ;  /* 0x000000801c267890 */ /* 0x000fe4000fffe0ff */
[----:B------:R-:W-:Y:S01]  /*3ac0*/  UIADD3 UR36, UPT, UPT, UR30, 0x80, URZ ;  /* 0x000000801e247890 */ /* 0x000fe2000fffe0ff */
[----:B--2---:R-:W-:Y:S01]  /*3ad0*/  @P0 SHF.L.U32 R0, R8, 0x1f, RZ ;  /* 0x0000001f08000819 */ /* 0x004fe200000006ff */
[----:B------:R-:W-:Y:S02]  /*3ae0*/  UIADD3 UR34, UPT, UPT, UR28, 0x100, URZ ;  /* 0x000001001c227890 */ /* 0x000fe4000fffe0ff */
[----:B------:R-:W-:Y:S01]  /*3af0*/  UIADD3 UR32, UPT, UPT, UR30, 0x100, URZ ;  /* 0x000001001e207890 */ /* 0x000fe2000fffe0ff */
[----:B------:R4:W2:Y:S01]  /*3b00*/  @P0 SYNCS.PHASECHK.TRANS64.TRYWAIT P2, [UR4], R0 ;  /* 0x00000000ff0005a7 */ /* 0x0008a20008041104 */
[----:B------:R-:W-:Y:S02]  /*3b10*/  ELECT P0, URZ, PT ;  /* 0x0000000000ff782f */ /* 0x000fe40003800000 */
[C---:B-----5:R-:W-:Y:S01]  /*3b20*/  @P1 R2UR.BROADCAST UR4, R3.reuse ;  /* 0x00000000030412ca */ /* 0x060fe200008e0000 */
[----:B------:R-:W-:Y:S10]  /*3b30*/  UIADD3 UR8, UPT, UPT, UR8, 0x40, URZ ;  /* 0x0000004008087890 */ /* 0x000ff4000fffe0ff */
[C---:B------:R-:W-:Y:S02]  /*3b40*/  @P0 R2UR.BROADCAST UR13, R3.reuse ;  /* 0x00000000030d02ca */ /* 0x040fe400008e0000 */
[----:B------:R-:W-:Y:S01]  /*3b50*/  ELECT P0, URZ, PT ;  /* 0x0000000000ff782f */ /* 0x000fe20003800000 */
[----:B------:R-:W-:Y:S01]  /*3b60*/  UIADD3 UR15, UPT, UPT, UR15, -0x1, URZ ;  /* 0xffffffff0f0f7890 */ /* 0x000fe2000fffe0ff */
[----:B------:R-:W-:Y:S01]  /*3b70*/  UMOV UR29, 0x40004040 ;  /* 0x40004040001d7882 */ /* 0x000fe20000000000 */
[----:B------:R-:W-:Y:S01]  /*3b80*/  UMOV UR31, 0x40004040 ;  /* 0x40004040001f7882 */ /* 0x000fe20000000000 */
[----:B------:R-:W-:Y:S01]  /*3b90*/  UMOV UR39, 0x40004040 ;  /* 0x4000404000277882 */ /* 0x000fe20000000000 */
[----:B------:R-:W-:Y:S01]  /*3ba0*/  UMOV UR37, 0x40004040 ;  /* 0x4000404000257882 */ /* 0x000fe20000000000 */
[----:B------:R-:W-:Y:S01]  /*3bb0*/  UMOV UR35, 0x40004040 ;  /* 0x4000404000237882 */ /* 0x000fe20000000000 */
[----:B------:R-:W-:Y:S01]  /*3bc0*/  UMOV UR33, 0x40004040 ;  /* 0x4000404000217882 */ /* 0x000fe20000000000 */
[----:B------:R3:W-:Y:S01]  /*3bd0*/  UTCHMMA gdesc[UR28], gdesc[UR30], tmem[UR4], tmem[UR26], idesc[UR27], UP4 ;  /* 0x00ff1a1e1c0075ea */ /* 0x0007e2000a000004 */
[----:B------:R-:W-:Y:S02]  /*3be0*/  UPLOP3.LUT UP4, UPT, UPT, UPT, UPT, 0x80, 0x8 ;  /* 0x000000000008789c */ /* 0x000fe40003f8f070 */
[----:B------:R1:W-:Y:S01]  /*3bf0*/  UTCHMMA gdesc[UR38], gdesc[UR36], tmem[UR13], tmem[UR24], idesc[UR25], UPT ;  /* 0x00ff1824260075ea */ /* 0x0003e2000b80000d */
[----:B------:R-:W-:Y:S01]  /*3c00*/  UMOV UR14, UR17 ;  /* 0x00000011000e7c82 */ /* 0x000fe20008000000 */
[----:B---3--:R-:W-:Y:S01]  /*3c10*/  UIADD3 UR28, UPT, UPT, UR28, 0x180, URZ ;  /* 0x000001801c1c7890 */ /* 0x008fe2000fffe0ff */
[C---:B------:R-:W-:Y:S02]  /*3c20*/  @P0 R2UR.BROADCAST UR4, R3.reuse ;  /* 0x00000000030402ca */ /* 0x040fe400008e0000 */
[----:B------:R-:W-:Y:S11]  /*3c30*/  ELECT P0, URZ, PT ;  /* 0x0000000000ff782f */ /* 0x000ff60003800000 */
[----:B------:R-:W-:Y:S02]  /*3c40*/  @!UPT UIADD3 URZ, UPT, UPT, URZ, URZ, URZ ;  /* 0x000000fffffff290 */ /* 0x000fe4000fffe0ff */
[----:B-1----:R-:W-:Y:S01]  /*3c50*/  @P0 R2UR.BROADCAST UR13, R3 ;  /* 0x00000000030d02ca */ /* 0x002fe200008e0000 */
[----:B------:R-:W-:Y:S01]  /*3c60*/  UIADD3 UR30, UPT, UPT, UR30, 0x180, URZ ;  /* 0x000001801e1e7890 */ /* 0x000fe2000fffe0ff */
[----:B------:R4:W-:Y:S11]  /*3c70*/  UTCHMMA gdesc[UR34], gdesc[UR32], tmem[UR4], tmem[UR22], idesc[UR23], UPT ;  /* 0x00ff1620220075ea */ /* 0x0009f6000b800004 */
[----:B------:R4:W-:Y:S01]  /*3c80*/  UTCHMMA gdesc[UR28], gdesc[UR30], tmem[UR13], tmem[UR20], idesc[UR21], UPT ;  /* 0x00ff141e1c0075ea */ /* 0x0009e2000b80000d */
[----:B------:R4:W-:Y:S01]  /*3c90*/  UTCBAR.MULTICAST [UR8], URZ, UR10 ;  /* 0x000000ff080073e9 */ /* 0x0009e2000800080a */
[----:B------:R-:W-:Y:S05]  /*3ca0*/  BRA.U UP0, `(.L_x_64) ;  /* 0xfffffffd00347547 */ /* 0x000fea000b83ffff */
.L_x_61:
[----:B------:R-:W-:Y:S01]  /*3cb0*/  UIADD3 UR18, UPT, UPT, UR18, 0x1, URZ ;  /* 0x0000000112127890 */ /* 0x000fe2000fffe0ff */
[----:B------:R-:W-:Y:S01]  /*3cc0*/  LOP3.LUT P0, RZ, R6, 0x1, RZ, 0xc0, !PT ;  /* 0x0000000106ff7812 */ /* 0x000fe2000780c0ff */
[----:B------:R-:W-:Y:S01]  /*3cd0*/  UIADD3 UR9, UPT, UPT, UR9, 0xe0, URZ ;  /* 0x000000e009097890 */ /* 0x000fe2000fffe0ff */
[----:B------:R-:W-:Y:S01]  /*3ce0*/  LOP3.LUT R10, R10, 0x1, RZ, 0x3c, !PT ;  /* 0x000000010a0a7812 */ /* 0x000fe200078e3cff */
[----:B------:R-:W-:-:S04]  /*3cf0*/  UISETP.NE.AND UP0, UPT, UR18, 0x2, UPT ;  /* 0x000000021200788c */ /* 0x000fc8000bf05270 */
[----:B----4-:R-:W-:Y:S02]  /*3d00*/  USEL UR4, URZ, 0x1, UP0 ;  /* 0x00000001ff047887 */ /* 0x010fe40008000000 */
[----:B------:R-:W-:Y:S01]  /*3d10*/  USEL UR18, UR18, URZ, UP0 ;  /* 0x000000ff12127287 */ /* 0x000fe20008000000 */
[----:B------:R3:W-:Y:S03]  /*3d20*/  UTCBAR [UR9], URZ ;  /* 0x000000ff090073e9 */ /* 0x0007e600080000ff */
[----:B------:R-:W-:Y:S01]  /*3d30*/  LOP3.LUT R11, R11, UR4, RZ, 0x3c, !PT ;  /* 0x000000040b0b7c12 */ /* 0x000fe2000f8e3cff */
[----:B------:R-:W-:Y:S07]  /*3d40*/  @P0 BRA `(.L_x_65) ;  /* 0xfffffff800a40947 */ /* 0x000fee000383ffff */
[----:B------:R-:W4:Y:S01]  /*3d50*/  S2UR UR4, SR_CgaCtaId ;  /* 0x00000000000479c3 */ /* 0x000f220000008800 */
[----:B------:R-:W-:Y:S01]  /*3d60*/  ELECT P0, URZ, PT ;  /* 0x0000000000ff782f */ /* 0x000fe20003800000 */
[----:B--2---:R-:W-:Y:S01]  /*3d70*/  IMAD.MOV.U32 R0, RZ, RZ, 0x1 ;  /* 0x00000001ff007424 */ /* 0x004fe200078e00ff */
[----:B------:R-:W-:Y:S01]  /*3d80*/  UIADD3 UR7, UPT, UPT, UR7, 0xf0, URZ ;  /* 0x000000f007077890 */ /* 0x000fe2000fffe0ff */
[----:B------:R-:W-:Y:S01]  /*3d90*/  SHF.L.U32 R3, R11, 0x1f, RZ ;  /* 0x0000001f0b037819 */ /* 0x000fe200000006ff */
[----:B------:R-:W-:-:S03]  /*3da0*/  UMOV UR5, 0x40 ;  /* 0x0000004000057882 */ /* 0x000fc60000000000 */
[----:B------:R-:W-:Y:S01]  /*3db0*/  UVIRTCOUNT.DEALLOC.SMPOOL 0x80 ;  /* 0x000000800000784c */ /* 0x000fe20000000000 */
[----:B----4-:R-:W-:Y:S02]  /*3dc0*/  ULEA UR4, UR4, UR5, 0x18 ;  /* 0x0000000504047291 */ /* 0x010fe4000f8ec0ff */
[----:B------:R-:W-:-:S07]  /*3dd0*/  ULEA UR5, UR18, UR7, 0x3 ;  /* 0x0000000712057291 */ /* 0x000fce000f8e18ff */
[----:B------:R2:W-:Y:S02]  /*3de0*/  @P0 STS.U8 [UR4+0x1c], R0 ;  /* 0x00001c00ff000988 */ /* 0x0005e40008000004 */
[----:B------:R-:W4:Y:S02]  /*3df0*/  SYNCS.PHASECHK.TRANS64.TRYWAIT P0, [UR5], R3 ;  /* 0x00000003ff0075a7 */ /* 0x000f240008001105 */
[----:B--2-4-:R-:W-:Y:S05]  /*3e00*/  @!P0 BRA `(.L_x_66) ;  /* 0x0000005400088947 */ /* 0x014fea0003800000 */
.L_x_163:
[----:B------:R-:W-:-:S04]  /*3e10*/  UIADD3 UR6, UPT, UPT, UR18, 0x1, URZ ;  /* 0x0000000112067890 */ /* 0x000fc8000fffe0ff */
[----:B------:R-:W-:-:S04]  /*3e20*/  UISETP.NE.AND UP0, UPT, UR6, 0x2, UPT ;  /* 0x000000020600788c */ /* 0x000fc8000bf05270 */
[----:B------:R-:W-:Y:S02]  /*3e30*/  USEL UR5, URZ, 0x1, UP0 ;  /* 0x00000001ff057887 */ /* 0x000fe40008000000 */
[----:B------:R-:W-:-:S04]  /*3e40*/  USEL UR6, UR6, URZ, UP0 ;  /* 0x000000ff06067287 */ /* 0x000fc80008000000 */
[----:B------:R-:W-:Y:S01]  /*3e50*/  ULEA UR6, UR6, UR7, 0x3 ;  /* 0x0000000706067291 */ /* 0x000fe2000f8e18ff */
[----:B--2---:R-:W-:-:S04]  /*3e60*/  LOP3.LUT R3, R11, UR5, RZ, 0x3c, !PT ;  /* 0x000000050b037c12 */ /* 0x004fc8000f8e3cff */
[----:B------:R-:W-:-:S04]  /*3e70*/  SHF.L.U32 R3, R3, 0x1f, RZ ;  /* 0x0000001f03037819 */ /* 0x000fc800000006ff */
[----:B------:R-:W2:Y:S02]  /*3e80*/  SYNCS.PHASECHK.TRANS64.TRYWAIT P0, [UR6], R3 ;  /* 0x00000003ff0075a7 */ /* 0x000ea40008001106 */
[----:B--2---:R-:W-:Y:S05]  /*3e90*/  @!P0 BRA `(.L_x_67) ;  /* 0x0000005000fc8947 */ /* 0x004fea0003800000 */
.L_x_165:
[----:B------:R-:W-:Y:S01]  /*3ea0*/  NOP ;  /* 0x0000000000007918 */ /* 0x000fe20000000000 */
[----:B--2---:R-:W2:Y:S01]  /*3eb0*/  LDS R0, [UR4+0x14] ;  /* 0x00001404ff007984 */ /* 0x004ea20008000800 */
[----:B------:R-:W-:Y:S01]  /*3ec0*/  LOP3.LUT R2, R2, 0xffff, RZ, 0xc0, !PT ;  /* 0x0000ffff02027812 */ /* 0x000fe200078ec0ff */
[----:B------:R-:W-:Y:S02]  /*3ed0*/  IMAD.MOV.U32 R3, RZ, RZ, 0xffff ;  /* 0x0000ffffff037424 */ /* 0x000fe400078e00ff */
[----:B------:R-:W-:Y:S01]  /*3ee0*/  IMAD.MOV.U32 R5, RZ, RZ, 0x1 ;  /* 0x00000001ff057424 */ /* 0x000fe200078e00ff */
[----:B------:R-:W-:-:S04]  /*3ef0*/  SHF.R.U32.HI R2, RZ, 0x5, R2 ;  /* 0x00000005ff027819 */ /* 0x000fc80000011602 */
[-C--:B------:R-:W-:Y:S02]  /*3f00*/  SHF.L.U32 R3, R3, R2.reuse, RZ ;  /* 0x0000000203037219 */ /* 0x080fe400000006ff */
[----:B------:R-:W-:Y:S02]  /*3f10*/  SHF.L.U32 R5, R5, R2, RZ ;  /* 0x0000000205057219 */ /* 0x000fe400000006ff */
[----:B--2---:R-:W-:-:S04]  /*3f20*/  LOP3.LUT R0, R0, R3, RZ, 0xc0, !PT ;  /* 0x0000000300007212 */ /* 0x004fc800078ec0ff */
[----:B------:R-:W-:-:S13]  /*3f30*/  ISETP.NE.AND P0, PT, R0, R3, PT ;  /* 0x000000030000720c */ /* 0x000fda0003f05270 */
[----:B------:R-:W-:Y:S05]  /*3f40*/  @P0 BRA `(.L_x_68) ;  /* 0x00000000005c0947 */ /* 0x000fea0003800000 */
[----:B------:R-:W2:Y:S02]  /*3f50*/  LDS R0, [UR4+0x18] ;  /* 0x00001804ff007984 */ /* 0x000ea40008000800 */
[----:B--2---:R-:W-:-:S04]  /*3f60*/  LOP3.LUT R0, R0, R5, RZ, 0xc0, !PT ;  /* 0x0000000500007212 */ /* 0x004fc800078ec0ff */
[----:B------:R-:W-:-:S13]  /*3f70*/  ISETP.NE.AND P0, PT, R0, R5, PT ;  /* 0x000000050000720c */ /* 0x000fda0003f05270 */
[----:B------:R-:W-:Y:S05]  /*3f80*/  @P0 BRA `(.L_x_69) ;  /* 0x0000000000400947 */ /* 0x000fea0003800000 */
[----:B------:R-:W-:Y:S01]  /*3f90*/  R2UR UR8, R3 ;  /* 0x00000000030872ca */ /* 0x000fe200000e0000 */
[----:B------:R-:W2:Y:S01]  /*3fa0*/  S2R R2, SR_LANEID ;  /* 0x0000000000027919 */ /* 0x000ea20000000000 */
[----:B------:R-:W-:Y:S01]  /*3fb0*/  LOP3.LUT R5, RZ, R5, RZ, 0x33, !PT ;  /* 0x00000005ff057212 */ /* 0x000fe200078e33ff */
[----:B------:R-:W-:Y:S02]  /*3fc0*/  VOTEU.ANY UR7, UPT, PT ;  /* 0x0000000000077886 */ /* 0x000fe400038e0100 */
[----:B------:R-:W-:Y:S01]  /*3fd0*/  UFLO.U32 UR7, UR7 ;  /* 0x00000007000772bd */ /* 0x000fe200080e0000 */
[----:B------:R-:W4:Y:S07]  /*3fe0*/  REDUX UR5, R5 ;  /* 0x00000000050573c4 */ /* 0x000f2e0000000000 */
[----:B------:R-:W-:-:S06]  /*3ff0*/  ULOP3.LUT UR8, URZ, UR8, URZ, 0x33, !UPT ;  /* 0x00000008ff087292 */ /* 0x000fcc000f8e33ff */
[----:B------:R-:W-:-:S04]  /*4000*/  IMAD.U32 R0, RZ, RZ, UR8 ;  /* 0x00000008ff007e24 */ /* 0x000fc8000f8e00ff */
[----:B------:R-:W1:Y:S02]  /*4010*/  REDUX UR6, R0 ;  /* 0x00000000000673c4 */ /* 0x000e640000000000 */
[----:B------:R1:W-:Y:S01]  /*4020*/  UTCATOMSWS.AND URZ, UR8 ;  /* 0x0000000800ff79e3 */ /* 0x0003e20008000000 */
[----:B--2---:R-:W-:Y:S01]  /*4030*/  ISETP.EQ.U32.AND P0, PT, R2, UR7, PT ;  /* 0x0000000702007c0c */ /* 0x004fe2000bf02070 */
[----:B----4-:R-:W-:Y:S02]  /*4040*/  IMAD.U32 R2, RZ, RZ, UR5 ;  /* 0x00000005ff027e24 */ /* 0x010fe4000f8e00ff */
[----:B-1----:R-:W-:-:S10]  /*4050*/  IMAD.U32 R3, RZ, RZ, UR6 ;  /* 0x00000006ff037e24 */ /* 0x002fd4000f8e00ff */
[----:B------:R1:W-:Y:S04]  /*4060*/  @P0 ATOMS.AND RZ, [UR4+0x14], R3 ;  /* 0x00001403ffff098c */ /* 0x0003e8000a800004 */
[----:B------:R1:W-:Y:S01]  /*4070*/  @P0 ATOMS.AND RZ, [UR4+0x18], R2 ;  /* 0x00001802ffff098c */ /* 0x0003e2000a800004 */
[----:B------:R-:W-:Y:S05]  /*4080*/  BRA `(.L_x_70) ;  /* 0x0000000000147947 */ /* 0x000fea0003800000 */
.L_x_69:
[----:B------:R-:W-:Y:S02]  /*4090*/  MOV R2, 0x40b0 ;  /* 0x000040b000027802 */ /* 0x000fe40000000f00 */
[----:B-1-3-5:R-:W-:Y:S05]  /*40a0*/  CALL.REL.NOINC `($__internal_0_$__cuda_sm10x_tcgen05_guardrail_trap_col_being_dealloced_not_returned_by_alloc) ;  /* 0x0000005400e87944 */ /* 0x02afea0003c00000 */
[----:B------:R-:W-:Y:S05]  /*40b0*/  BRA `(.L_x_70) ;  /* 0x0000000000087947 */ /* 0x000fea0003800000 */
.L_x_68:
[----:B------:R-:W-:Y:S02]  /*40c0*/  MOV R2, 0x40e0 ;  /* 0x000040e000027802 */ /* 0x000fe40000000f00 */
[----:B-1-3-5:R-:W-:Y:S05]  /*40d0*/  CALL.REL.NOINC `($__internal_2_$__cuda_sm10x_tcgen05_guardrail_trap_unallocated_columns_being_dealloced) ;  /* 0x0000005400f47944 */ /* 0x02afea0003c00000 */
.L_x_70:
[----:B------:R-:W-:Y:S01]  /*40e0*/  NOP ;  /* 0x0000000000007918 */ /* 0x000fe20000000000 */
[----:B---3--:R-:W-:Y:S05]  /*40f0*/  EXIT ;  /* 0x000000000000794d */ /* 0x008fea0003800000 */
.L_x_54:
[----:B------:R-:W2:Y:S01]  /*4100*/  LDC R3, c[0x0][0x384] ;  /* 0x0000e100ff037b82 */ /* 0x000ea20000000800 */
[----:B------:R-:W-:Y:S01]  /*4110*/  UISETP.NE.OR UP6, UPT, UR4, 0x3, !UP6 ;  /* 0x000000030400788c */ /* 0x000fe2000f7c5670 */
[----:B--2---:R-:W-:-:S08]  /*4120*/  IADD3 R3, PT, PT, R3, 0x7f, RZ ;  /* 0x0000007f03037810 */ /* 0x004fd00007ffe0ff */
[----:B------:R-:W-:Y:S05]  /*4130*/  BRA.U UP6, `(.L_x_71) ;  /* 0x00000015060c7547 */ /* 0x000fea000b800000 */
[----:B------:R-:W2:Y:S01]  /*4140*/  LDC R20, c[0x0][0x388] ;  /* 0x0000e200ff147b82 */ /* 0x000ea20000000800 */
[----:B------:R-:W3:Y:S01]  /*4150*/  LDCU.64 UR6, c[0x0][0x888] ;  /* 0x00011100ff0677ac */ /* 0x000ee20008000a00 */
[----:B------:R-:W-:Y:S01]  /*4160*/  SHF.R.S32.HI R32, RZ, 0x1f, R3 ;  /* 0x0000001fff207819 */ /* 0x000fe20000011403 */
[----:B------:R-:W-:Y:S01]  /*4170*/  IMAD.MOV.U32 R27, RZ, RZ, 0x1 ;  /* 0x00000001ff1b7424 */ /* 0x000fe200078e00ff */
[----:B------:R-:W4:Y:S02]  /*4180*/  LDCU.64 UR4, c[0x0][0x890] ;  /* 0x00011200ff0477ac */ /* 0x000f240008000a00 */
[----:B------:R-:W-:Y:S01]  /*4190*/  LEA.HI R32, R32, R3, RZ, 0x7 ;  /* 0x0000000320207211 */ /* 0x000fe200078f38ff */
[----:B------:R-:W-:Y:S01]  /*41a0*/  IMAD.MOV.U32 R25, RZ, RZ, RZ ;  /* 0x000000ffff197224 */ /* 0x000fe200078e00ff */
[----:B------:R-:W1:Y:S01]  /*41b0*/  LDC R0, c[0x0][0xb30] ;  /* 0x0002cc00ff007b82 */ /* 0x000e620000000800 */
[----:B------:R-:W-:Y:S01]  /*41c0*/  UMOV UR15, 0x400 ;  /* 0x00000400000f7882 */ /* 0x000fe20000000000 */
[----:B------:R-:W-:Y:S01]  /*41d0*/  IMAD.MOV.U32 R24, RZ, RZ, 0x1000 ;  /* 0x00001000ff187424 */ /* 0x000fe200078e00ff */
[----:B------:R-:W-:Y:S01]  /*41e0*/  ULEA UR15, UR48, UR15, 0x18 ;  /* 0x0000000f300f7291 */ /* 0x000fe2000f8ec0ff */
[----:B------:R-:W-:Y:S01]  /*41f0*/  SHF.R.S32.HI R32, RZ, 0x7, R32 ;  /* 0x00000007ff207819 */ /* 0x000fe20000011420 */
[----:B------:R-:W-:-:S02]  /*4200*/  USEL UR22, URZ, 0x1, UP5 ;  /* 0x00000001ff167887 */ /* 0x000fc4000a800000 */
[----:B------:R-:W-:Y:S01]  /*4210*/  UIADD3 UR23, UPT, UPT, UR15, 0x98, URZ ;  /* 0x000000980f177890 */ /* 0x000fe2000fffe0ff */
[----:B------:R-:W1:Y:S01]  /*4220*/  LDC R23, c[0x0][0x370] ;  /* 0x0000dc00ff177b82 */ /* 0x000e620000000800 */
[----:B------:R-:W-:Y:S02]  /*4230*/  UIADD3 UR33, UPT, UPT, UR15, 0x80, URZ ;  /* 0x000000800f217890 */ /* 0x000fe4000fffe0ff */
[----:B---3--:R-:W-:Y:S02]  /*4240*/  UISETP.NE.U32.AND UP2, UPT, UR6, URZ, UPT ;  /* 0x000000ff0600728c */ /* 0x008fe4000bf45070 */
[----:B------:R-:W-:Y:S02]  /*4250*/  UIADD3 UR25, UPT, UPT, UR15, 0x88, URZ ;  /* 0x000000880f197890 */ /* 0x000fe4000fffe0ff */
[----:B------:R-:W-:Y:S01]  /*4260*/  UISETP.NE.AND.EX UP2, UPT, UR7, URZ, UPT, UP2 ;  /* 0x000000ff0700728c */ /* 0x000fe2000bf45320 */
[----:B------:R-:W3:Y:S01]  /*4270*/  LDC R2, c[0x0][0xb0c] ;  /* 0x0002c300ff027b82 */ /* 0x000ee20000000800 */
[C---:B--2---:R-:W-:Y:S01]  /*4280*/  R2UR UR7, R20.reuse ;  /* 0x00000000140772ca */ /* 0x044fe200000e0000 */
[----:B----4-:R-:W-:Y:S01]  /*4290*/  UISETP.NE.U32.AND UP3, UPT, UR4, URZ, UPT ;  /* 0x000000ff0400728c */ /* 0x010fe2000bf65070 */
[----:B------:R-:W-:Y:S01]  /*42a0*/  R2UR UR6, R20 ;  /* 0x00000000140672ca */ /* 0x000fe200000e0000 */
[----:B------:R-:W-:-:S02]  /*42b0*/  UIADD3 UR14, UPT, UPT, UR15, 0xd8, URZ ;  /* 0x000000d80f0e7890 */ /* 0x000fc4000fffe0ff */
[----:B------:R-:W-:Y:S02]  /*42c0*/  UIADD3 UR17, UPT, UPT, UR15, 0x90, URZ ;  /* 0x000000900f117890 */ /* 0x000fe4000fffe0ff */
[----:B------:R-:W2:Y:S01]  /*42d0*/  LDC R18, c[0x0][0xb20] ;  /* 0x0002c800ff127b82 */ /* 0x000ea20000000800 */
[----:B-1----:R-:W-:Y:S01]  /*42e0*/  ISETP.NE.AND P1, PT, R0, 0x1, PT ;  /* 0x000000010000780c */ /* 0x002fe20003f25270 */
[----:B------:R-:W-:Y:S02]  /*42f0*/  UPRMT UR23, UR48, 0x654, UR23 ;  /* 0x0000065430177896 */ /* 0x000fe40008000017 */
[----:B------:R-:W-:Y:S02]  /*4300*/  UPRMT UR31, UR48, 0x654, UR33 ;  /* 0x00000654301f7896 */ /* 0x000fe40008000021 */
[----:B------:R-:W-:Y:S02]  /*4310*/  UPRMT UR30, UR48, 0x654, UR25 ;  /* 0x00000654301e7896 */ /* 0x000fe40008000019 */
[----:B------:R-:W1:Y:S01]  /*4320*/  LDC.64 R36, c[0x0][0x348] ;  /* 0x0000d200ff247b82 */ /* 0x000e620000000a00 */
[----:B------:R-:W-:-:S02]  /*4330*/  UPLOP3.LUT UP1, UPT, UPT, UPT, UPT, 0x40, 0x4 ;  /* 0x000000000004789c */ /* 0x000fc40003f2e870 */
[----:B------:R-:W-:Y:S02]  /*4340*/  UPRMT UR14, URZ, 0x654, UR14 ;  /* 0x00000654ff0e7896 */ /* 0x000fe4000800000e */
[----:B------:R-:W-:Y:S02]  /*4350*/  UPRMT UR48, UR48, 0x654, UR17 ;  /* 0x0000065430307896 */ /* 0x000fe40008000011 */
[----:B------:R-:W-:Y:S01]  /*4360*/  UISETP.NE.AND.EX UP3, UPT, UR5, URZ, UPT, UP3 ;  /* 0x000000ff0500728c */ /* 0x000fe2000bf65330 */
[----:B------:R-:W4:Y:S08]  /*4370*/  LDC.64 R16, c[0x0][0xb10] ;  /* 0x0002c400ff107b82 */ /* 0x000f300000000a00 */
[----:B------:R-:W1:Y:S08]  /*4380*/  LDC.64 R6, c[0x0][0xb18] ;  /* 0x0002c600ff067b82 */ /* 0x000e700000000a00 */
[----:B------:R-:W1:Y:S08]  /*4390*/  LDC.64 R4, c[0x0][0xb28] ;  /* 0x0002ca00ff047b82 */ /* 0x000e700000000a00 */
[----:B---3--:R-:W1:Y:S02]  /*43a0*/  LDC R22, c[0x0][0x374] ;  /* 0x0000dd00ff167b82 */ /* 0x008e640000000800 */
.L_x_82:
[----:B------:R-:W-:Y:S02]  /*43b0*/  IABS R14, R32 ;  /* 0x00000020000e7213 */ /* 0x000fe40000000000 */
[----:B------:R-:W-:Y:S02]  /*43c0*/  SHF.L.U32 R0, R25, 0x1f, RZ ;  /* 0x0000001f19007819 */ /* 0x000fe400000006ff */
[----:B---3--:R-:W3:Y:S01]  /*43d0*/  I2F.RP R9, R14 ;  /* 0x0000000e00097306 */ /* 0x008ee20000209400 */
[----:B------:R-:W-:Y:S01]  /*43e0*/  IABS R10, R20 ;  /* 0x00000014000a7213 */ /* 0x000fe20000000000 */
[----:B------:R-:W2:Y:S01]  /*43f0*/  SYNCS.PHASECHK.TRANS64.TRYWAIT P2, [UR15+0xd0], R0 ;  /* 0x0000d000ff0075a7 */ /* 0x000ea2000804110f */
[----:B------:R-:W-:Y:S02]  /*4400*/  IABS R12, R32 ;  /* 0x00000020000c7213 */ /* 0x000fe40000000000 */
[----:B------:R-:W-:Y:S05]  /*4410*/  ISETP.NE.AND P3, PT, R32, RZ, PT ;  /* 0x000000ff2000720c */ /* 0x000fea0003f65270 */
[----:B------:R-:W4:Y:S01]  /*4420*/  I2F.RP R11, R10 ;  /* 0x0000000a000b7306 */ /* 0x000f220000209400 */
[----:B------:R-:W-:Y:S09]  /*4430*/  IMAD.MOV R12, RZ, RZ, -R12 ;  /* 0x000000ffff0c7224 */ /* 0x000ff200078e0a0c */
[----:B---3--:R-:W3:Y:S10]  /*4440*/  MUFU.RCP R3, R9 ;  /* 0x0000000900037308 */ /* 0x008ef40000001000 */
[----:B----4-:R-:W4:Y:S01]  /*4450*/  MUFU.RCP R11, R11 ;  /* 0x0000000b000b7308 */ /* 0x010f220000001000 */
[----:B---3--:R-:W-:Y:S09]  /*4460*/  VIADD R30, R3, 0xffffffe ;  /* 0x0ffffffe031e7836 */ /* 0x008ff20000000000 */
[----:B------:R-:W3:Y:S01]  /*4470*/  F2I.FTZ.U32.TRUNC.NTZ R31, R30 ;  /* 0x0000001e001f7305 */ /* 0x000ee2000021f000 */
[----:B----4-:R-:W-:Y:S09]  /*4480*/  VIADD R9, R11, 0xffffffe ;  /* 0x0ffffffe0b097836 */ /* 0x010ff20000000000 */
[----:B------:R-:W4:Y:S01]  /*4490*/  F2I.FTZ.U32.TRUNC.NTZ R9, R9 ;  /* 0x0000000900097305 */ /* 0x000f22000021f000 */
[--C-:B---3--:R-:W-:Y:S02]  /*44a0*/  IMAD.MOV R3, RZ, RZ, -R31.reuse ;  /* 0x000000ffff037224 */ /* 0x108fe400078e0a1f */
[----:B------:R-:W-:Y:S02]  /*44b0*/  IMAD.MOV.U32 R30, RZ, RZ, RZ ;  /* 0x000000ffff1e7224 */ /* 0x000fe400078e00ff */
[----:B------:R-:W-:Y:S01]  /*44c0*/  IMAD R28, R3, R14, RZ ;  /* 0x0000000e031c7224 */ /* 0x000fe200078e02ff */
[----:B------:R-:W-:Y:S03]  /*44d0*/  IABS R3, R19 ;  /* 0x0000001300037213 */ /* 0x000fe60000000000 */
[----:B------:R-:W-:Y:S06]  /*44e0*/  IMAD.HI.U32 R28, R31, R28, R30 ;  /* 0x0000001c1f1c7227 */ /* 0x000fec00078e001e */
[----:B-----5:R-:W-:Y:S04]  /*44f0*/  IMAD.HI.U32 R33, R28, R3, RZ ;  /* 0x000000031c217227 */ /* 0x020fe800078e00ff */
[----:B------:R-:W-:Y:S05]  /*4500*/  IMAD R3, R33, R12, R3 ;  /* 0x0000000c21037224 */ /* 0x000fea00078e0203 */
[----:B------:R-:W-:Y:S11]  /*4510*/  ISETP.GT.U32.AND P0, PT, R14, R3, PT ;  /* 0x000000030e00720c */ /* 0x000ff60003f04070 */
[----:B------:R-:W-:Y:S02]  /*4520*/  @!UPT UIADD3 URZ, UPT, UPT, URZ, URZ, URZ ;  /* 0x000000fffffff290 */ /* 0x000fe4000fffe0ff */
[-C--:B------:R-:W-:Y:S01]  /*4530*/  @!P0 IADD3 R3, PT, PT, R3, -R14.reuse, RZ ;  /* 0x8000000e03038210 */ /* 0x080fe20007ffe0ff */
[----:B------:R-:W-:Y:S03]  /*4540*/  @!P0 VIADD R33, R33, 0x1 ;  /* 0x0000000121218836 */ /* 0x000fe60000000000 */
[----:B------:R-:W-:Y:S02]  /*4550*/  ISETP.GE.U32.AND P4, PT, R3, R14, PT ;  /* 0x0000000e0300720c */ /* 0x000fe40003f86070 */
[----:B------:R-:W-:Y:S04]  /*4560*/  LOP3.LUT R3, R19, R32, RZ, 0x3c, !PT ;  /* 0x0000002013037212 */ /* 0x000fe800078e3cff */
[----:B------:R-:W-:Y:S07]  /*4570*/  ISETP.GE.AND P0, PT, R3, RZ, PT ;  /* 0x000000ff0300720c */ /* 0x000fee0003f06270 */
[----:B------:R-:W-:Y:S01]  /*4580*/  @P4 IADD3 R33, PT, PT, R33, 0x1, RZ ;  /* 0x0000000121214810 */ /* 0x000fe20007ffe0ff */
[----:B--2-4-:R-:W-:Y:S06]  /*4590*/  @!P2 BRA `(.L_x_72) ;  /* 0x0000004c0054a947 */ /* 0x014fec0003800000 */
.L_x_167:
[----:B------:R-:W-:Y:S01]  /*45a0*/  MOV R15, R9 ;  /* 0x00000009000f7202 */ /* 0x000fe20000000f00 */
[----:B------:R-:W3:Y:S01]  /*45b0*/  LDS.128 R28, [UR15+0x110] ;  /* 0x0001100fff1c7984 */ /* 0x000ee20008000c00 */
[----:B--2---:R-:W-:Y:S02]  /*45c0*/  IMAD.MOV R0, RZ, RZ, -R9 ;  /* 0x000000ffff007224 */ /* 0x004fe400078e0a09 */
[----:B------:R-:W-:Y:S01]  /*45d0*/  @!P0 IMAD.MOV R33, RZ, RZ, -R33 ;  /* 0x000000ffff218224 */ /* 0x000fe200078e0a21 */
[----:B------:R-:W-:Y:S01]  /*45e0*/  @!P3 LOP3.LUT R33, RZ, R32, RZ, 0x33, !PT ;  /* 0x00000020ff21b212 */ /* 0x000fe200078e33ff */
[----:B------:R-:W-:Y:S01]  /*45f0*/  IMAD R38, R0, R10, RZ ;  /* 0x0000000a00267224 */ /* 0x000fe200078e02ff */
[----:B------:R-:W-:Y:S01]  /*4600*/  ISETP.GE.AND P0, PT, R26, 0x1, PT ;  /* 0x000000011a00780c */ /* 0x000fe20003f06270 */
[----:B------:R-:W-:Y:S01]  /*4610*/  IMAD.MOV.U32 R14, RZ, RZ, RZ ;  /* 0x000000ffff0e7224 */ /* 0x000fe200078e00ff */
[----:B------:R-:W-:Y:S01]  /*4620*/  IABS R3, R33 ;  /* 0x0000002100037213 */ /* 0x000fe20000000000 */
[----:B------:R-:W-:Y:S01]  /*4630*/  @!PT LDS RZ, [RZ] ;  /* 0x00000000fffff984 */ /* 0x000fe20000000800 */
[----:B------:R-:W-:Y:S01]  /*4640*/  @!PT LDS RZ, [RZ] ;  /* 0x00000000fffff984 */ /* 0x000fe20000000800 */
[----:B------:R-:W-:Y:S01]  /*4650*/  @!PT LDS RZ, [RZ] ;  /* 0x00000000fffff984 */ /* 0x000fe20000000800 */
[----:B------:R-:W-:Y:S01]  /*4660*/  @!PT LDS RZ, [RZ] ;  /* 0x00000000fffff984 */ /* 0x000fe20000000800 */
[----:B------:R2:W-:Y:S06]  /*4670*/  MEMBAR.ALL.CTA ;  /* 0x0000000000007992 */ /* 0x0005ec0000008000 */
[----:B--2---:R-:W2:Y:S01]  /*4680*/  FENCE.VIEW.ASYNC.S ;  /* 0x00000000000073c6 */ /* 0x004ea20000000000 */
[----:B------:R-:W-:Y:S01]  /*4690*/  LOP3.LUT R34, R33, R20, RZ, 0x3c, !PT ;  /* 0x0000001421227212 */ /* 0x000fe200078e3cff */
[----:B------:R-:W-:Y:S06]  /*46a0*/  IMAD.HI.U32 R38, R9, R38, R14 ;  /* 0x0000002609267227 */ /* 0x000fec00078e000e */
[----:B------:R-:W-:Y:S04]  /*46b0*/  IMAD.HI.U32 R38, R38, R3, RZ ;  /* 0x0000000326267227 */ /* 0x000fe800078e00ff */
[----:B------:R-:W-:Y:S04]  /*46c0*/  IMAD.MOV R0, RZ, RZ, -R38 ;  /* 0x000000ffff007224 */ /* 0x000fe800078e0a26 */
[C---:B------:R-:W-:Y:S05]  /*46d0*/  IMAD R3, R10.reuse, R0, R3 ;  /* 0x000000000a037224 */ /* 0x040fea00078e0203 */
[----:B------:R-:W-:Y:S01]  /*46e0*/  ISETP.GT.U32.AND P4, PT, R10, R3, PT ;  /* 0x000000030a00720c */ /* 0x000fe20003f84070 */
[----:B--2---:R-:W-:Y:S01]  /*46f0*/  SYNCS.ARRIVE.TRANS64.RED.A1T0 RZ, [UR14], RZ ;  /* 0x000000ffffff79a7 */ /* 0x004fe2000810040e */
[----:B---3--:R-:W-:Y:S11]  /*4700*/  LOP3.LUT P3, RZ, R30, 0x1, RZ, 0xc0, !PT ;  /* 0x000000011eff7812 */ /* 0x008ff6000786c0ff */
[-C--:B------:R-:W-:Y:S04]  /*4710*/  @!P4 IADD3 R3, PT, PT, R3, -R10.reuse, RZ ;  /* 0x8000000a0303c210 */ /* 0x080fe80007ffe0ff */
[----:B------:R-:W-:Y:S02]  /*4720*/  ISETP.GE.U32.AND P5, PT, R3, R10, PT ;  /* 0x0000000a0300720c */ /* 0x000fe40003fa6070 */
[----:B------:R-:W-:Y:S02]  /*4730*/  @P3 MOV R13, R28 ;  /* 0x0000001c000d3202 */ /* 0x000fe40000000f00 */
[----:B------:R-:W-:Y:S01]  /*4740*/  @P3 LOP3.LUT R8, R29, 0xffff, RZ, 0xc0, !PT ;  /* 0x0000ffff1d083812 */ /* 0x000fe200078ec0ff */
[----:B------:R-:W-:Y:S08]  /*4750*/  @!P0 BRA `(.L_x_73) ;  /* 0x0000000000a48947 */ /* 0x000ff00003800000 */
[----:B-1----:R-:W-:Y:S01]  /*4760*/  IMAD.HI.U32 R39, R22, R7, RZ ;  /* 0x0000000716277227 */ /* 0x002fe200078e00ff */
[----:B------:R-:W-:Y:S02]  /*4770*/  ISETP.NE.AND P0, PT, R6, 0x1, PT ;  /* 0x000000010600780c */ /* 0x000fe40003f05270 */
[----:B------:R-:W-:Y:S01]  /*4780*/  ISETP.NE.AND P2, PT, R26, 0x1, PT ;  /* 0x000000011a00780c */ /* 0x000fe20003f45270 */
[----:B------:R-:W-:Y:S01]  /*4790*/  IMAD.HI.U32 R40, R23, R16, RZ ;  /* 0x0000001017287227 */ /* 0x000fe200078e00ff */
[----:B------:R-:W-:Y:S02]  /*47a0*/  SHF.R.U32.HI R39, RZ, R18, R39 ;  /* 0x00000012ff277219 */ /* 0x000fe40000011627 */
[----:B------:R-:W-:Y:S01]  /*47b0*/  ISETP.NE.AND P6, PT, R2, 0x1, PT ;  /* 0x000000010200780c */ /* 0x000fe20003fc5270 */
[----:B------:R-:W-:Y:S01]  /*47c0*/  IMAD.HI.U32 R42, R13, R16, RZ ;  /* 0x000000100d2a7227 */ /* 0x000fe200078e00ff */
[----:B------:R-:W-:Y:S02]  /*47d0*/  SHF.R.U32.HI R40, RZ, R17, R40 ;  /* 0x00000011ff287219 */ /* 0x000fe40000011628 */
[----:B------:R-:W-:Y:S01]  /*47e0*/  SEL R3, R22, R39, !P0 ;  /* 0x0000002716037207 */ /* 0x000fe20004000000 */
[C---:B------:R-:W-:Y:S01]  /*47f0*/  IMAD.HI.U32 R39, R8.reuse, R7, RZ ;  /* 0x0000000708277227 */ /* 0x040fe200078e00ff */
[----:B------:R-:W-:Y:S02]  /*4800*/  SEL R11, R23, R40, !P6 ;  /* 0x00000028170b7207 */ /* 0x000fe40007000000 */
[----:B------:R-:W-:Y:S01]  /*4810*/  SHF.R.U32.HI R42, RZ, R17, R42 ;  /* 0x00000011ff2a7219 */ /* 0x000fe2000001162a */
[----:B------:R-:W-:Y:S01]  /*4820*/  IMAD.HI.U32 R44, R3, R4, RZ ;  /* 0x00000004032c7227 */ /* 0x000fe200078e00ff */
[----:B------:R-:W-:Y:S03]  /*4830*/  SHF.R.U32.HI R39, RZ, R18, R39 ;  /* 0x00000012ff277219 */ /* 0x000fe60000011627 */
[----:B------:R-:W-:Y:S01]  /*4840*/  IMAD.HI.U32 R40, R11, R4, RZ ;  /* 0x000000040b287227 */ /* 0x000fe200078e00ff */
[----:B------:R-:W-:Y:S02]  /*4850*/  @P2 SHF.R.U32.HI R3, RZ, R5, R44 ;  /* 0x00000005ff032219 */ /* 0x000fe4000001162c */
[----:B------:R-:W-:Y:S02]  /*4860*/  SEL R9, R8, R39, !P0 ;  /* 0x0000002708097207 */ /* 0x000fe40004000000 */
[----:B------:R-:W-:Y:S01]  /*4870*/  @P2 SHF.R.U32.HI R11, RZ, R5, R40 ;  /* 0x00000005ff0b2219 */ /* 0x000fe20000011628 */
[C---:B------:R-:W-:Y:S01]  /*4880*/  IMAD R10, R26.reuse, R3, RZ ;  /* 0x000000031a0a7224 */ /* 0x040fe200078e02ff */
[----:B------:R-:W-:Y:S01]  /*4890*/  SEL R3, R13, R42, !P6 ;  /* 0x0000002a0d037207 */ /* 0x000fe20007000000 */
[C---:B------:R-:W-:Y:S03]  /*48a0*/  IMAD.HI.U32 R14, R9.reuse, R4, RZ ;  /* 0x00000004090e7227 */ /* 0x040fe600078e00ff */
[----:B------:R-:W-:Y:S01]  /*48b0*/  ISETP.GE.AND P0, PT, R9, R10, PT ;  /* 0x0000000a0900720c */ /* 0x000fe20003f06270 */
[C---:B------:R-:W-:Y:S01]  /*48c0*/  IMAD R12, R26.reuse, R11, RZ ;  /* 0x0000000b1a0c7224 */ /* 0x040fe200078e02ff */
[-C--:B------:R-:W-:Y:S04]  /*48d0*/  SHF.R.U32.HI R14, RZ, R5.reuse, R14 ;  /* 0x00000005ff0e7219 */ /* 0x080fe8000001160e */
[----:B------:R-:W-:Y:S02]  /*48e0*/  ISETP.GE.OR P0, PT, R3, R12, P0 ;  /* 0x0000000c0300720c */ /* 0x000fe40000706670 */
[----:B------:R-:W-:Y:S05]  /*48f0*/  SEL R15, R9, R14, !P2 ;  /* 0x0000000e090f7207 */ /* 0x000fea0005000000 */
[----:B------:R-:W-:Y:S04]  /*4900*/  IMAD.MOV R14, RZ, RZ, -R15 ;  /* 0x000000ffff0e7224 */ /* 0x000fe800078e0a0f */
[----:B------:R-:W-:Y:S02]  /*4910*/  IMAD R14, R26, R14, R9 ;  /* 0x0000000e1a0e7224 */ /* 0x000fe400078e0209 */
[C---:B------:R-:W-:Y:S05]  /*4920*/  @!P0 IMAD.HI.U32 R10, R3.reuse, R4, RZ ;  /* 0x00000004030a8227 */ /* 0x040fea00078e00ff */
[----:B------:R-:W-:Y:S04]  /*4930*/  @!P0 SHF.R.U32.HI R10, RZ, R5, R10 ;  /* 0x00000005ff0a8219 */ /* 0x000fe8000001160a */
[----:B------:R-:W-:Y:S01]  /*4940*/  @!P0 SEL R0, R3, R10, !P2 ;  /* 0x0000000a03008207 */ /* 0x000fe20005000000 */
[----:B------:R-:W-:Y:S03]  /*4950*/  IMAD.MOV R10, RZ, RZ, -R3 ;  /* 0x000000ffff0a7224 */ /* 0x000fe600078e0a03 */
[----:B------:R-:W-:Y:S01]  /*4960*/  @!P0 IADD3 R15, PT, PT, R15, -R0, RZ ;  /* 0x800000000f0f8210 */ /* 0x000fe20007ffe0ff */
[----:B------:R-:W-:Y:S01]  /*4970*/  @!P0 IMAD R0, R11, R14, R0 ;  /* 0x0000000e0b008224 */ /* 0x000fe200078e0200 */
[----:B------:R-:W-:Y:S01]  /*4980*/  IADD3 R11, PT, PT, -R9, RZ, RZ ;  /* 0x000000ff090b7210 */ /* 0x000fe20007ffe1ff */
[----:B------:R-:W-:Y:S02]  /*4990*/  IMAD R13, R2, R10, R13 ;  /* 0x0000000a020d7224 */ /* 0x000fe400078e020d */
[----:B------:R-:W-:Y:S02]  /*49a0*/  @!P0 IMAD R9, R15, R26, R3 ;  /* 0x0000001a0f098224 */ /* 0x000fe400078e0203 */
[----:B------:R-:W-:Y:S02]  /*49b0*/  @!P0 IMAD.MOV.U32 R3, RZ, RZ, R0 ;  /* 0x000000ffff038224 */ /* 0x000fe400078e0000 */
[----:B------:R-:W-:Y:S02]  /*49c0*/  IMAD R8, R6, R11, R8 ;  /* 0x0000000b06087224 */ /* 0x000fe400078e0208 */
[----:B------:R-:W-:Y:S02]  /*49d0*/  IMAD R13, R3, R2, R13 ;  /* 0x00000002030d7224 */ /* 0x000fe400078e020d */
[----:B------:R-:W-:Y:S02]  /*49e0*/  IMAD R8, R9, R6, R8 ;  /* 0x0000000609087224 */ /* 0x000fe400078e0208 */
.L_x_73:
[----:B------:R-:W-:Y:S05]  /*49f0*/  BRA.U UP1, `(.L_x_74) ;  /* 0x0000000101107547 */ /* 0x000fea000b800000 */
[----:B------:R-:W-:Y:S04]  /*4a00*/  MOV R0, UR22 ;  /* 0x0000001600007c02 */ /* 0x000fe80008000f00 */
[----:B------:R-:W-:Y:S04]  /*4a10*/  SHF.L.U32 R3, R0, 0x1f, RZ ;  /* 0x0000001f00037819 */ /* 0x000fe800000006ff */
[----:B------:R-:W2:Y:S02]  /*4a20*/  SYNCS.PHASECHK.TRANS64.TRYWAIT P0, [UR15+0xc8], R3 ;  /* 0x0000c803ff0075a7 */ /* 0x000ea4000800110f */
[----:B--2---:R-:W-:Y:S05]  /*4a30*/  @!P0 BRA `(.L_x_75) ;  /* 0x0000004800448947 */ /* 0x004fea0003800000 */
.L_x_74:
[----:B------:R-:W-:Y:S01]  /*4a40*/  R2UR UR8, R34 ;  /* 0x00000000220872ca */ /* 0x000fe200000e0000 */
[----:B------:R-:W-:Y:S01]  /*4a50*/  @!P4 VIADD R38, R38, 0x1 ;  /* 0x000000012626c836 */ /* 0x000fe20000000000 */
[----:B------:R-:W-:Y:S01]  /*4a60*/  ISETP.NE.AND P0, PT, R20, RZ, PT ;  /* 0x000000ff1400720c */ /* 0x000fe20003f05270 */
[----:B--2---:R-:W-:Y:S01]  /*4a70*/  IMAD.MOV R0, RZ, RZ, -R33 ;  /* 0x000000ffff007224 */ /* 0x004fe200078e0a21 */
[----:B------:R-:W-:Y:S01]  /*4a80*/  R2UR UR35, R21 ;  /* 0x00000000152372ca */ /* 0x000fe200000e0000 */
[----:B------:R-:W-:Y:S01]  /*4a90*/  @P5 VIADD R38, R38, 0x1 ;  /* 0x0000000126265836 */ /* 0x000fe20000000000 */
[----:B------:R-:W-:Y:S01]  /*4aa0*/  R2UR UR36, R33 ;  /* 0x00000000212472ca */ /* 0x000fe200000e0000 */
[----:B------:R-:W-:Y:S01]  /*4ab0*/  IMAD R19, R32, R0, R19 ;  /* 0x0000000020137224 */ /* 0x000fe200078e0213 */
[----:B------:R-:W-:Y:S02]  /*4ac0*/  ISETP.NE.U32.AND P2, PT, RZ, UR4, PT ;  /* 0x00000004ff007c0c */ /* 0x000fe4000bf45070 */
[----:B------:R-:W-:Y:S02]  /*4ad0*/  R2UR UR37, R38 ;  /* 0x00000000262572ca */ /* 0x000fe400000e0000 */
[----:B------:R-:W-:Y:S01]  /*4ae0*/  R2UR UR34, R19 ;  /* 0x00000000132272ca */ /* 0x000fe200000e0000 */
[----:B------:R-:W-:Y:S01]  /*4af0*/  UISETP.GE.AND UP4, UPT, UR8, URZ, UPT ;  /* 0x000000ff0800728c */ /* 0x000fe2000bf86270 */
[----:B------:R-:W-:Y:S01]  /*4b00*/  ISETP.NE.AND.EX P2, PT, RZ, UR5, PT, P2 ;  /* 0x00000005ff007c0c */ /* 0x000fe2000bf45320 */
[----:B------:R-:W-:Y:S01]  /*4b10*/  VOTEU.ALL UP1, P0 ;  /* 0x0000000000ff7886 */ /* 0x000fe20000020000 */
[----:B------:R-:W-:Y:S01]  /*4b20*/  SHF.L.U32 R12, R27, 0x1f, RZ ;  /* 0x0000001f1b0c7819 */ /* 0x000fe200000006ff */
[----:B------:R-:W-:Y:S07]  /*4b30*/  USHF.L.U32 UR35, UR35, 0x6, URZ ;  /* 0x0000000623237899 */ /* 0x000fee00080006ff */
[----:B------:R-:W-:Y:S02]  /*4b40*/  @!UP4 UIADD3 UR37, UPT, UPT, -UR37, URZ, URZ ;  /* 0x000000ff2525c290 */ /* 0x000fe4000fffe1ff */
[----:B------:R-:W-:Y:S02]  /*4b50*/  @!UP1 ULOP3.LUT UR37, URZ, UR7, URZ, 0x33, !UPT ;  /* 0x00000007ff259292 */ /* 0x000fe4000f8e33ff */
[----:B------:R-:W-:Y:S04]  /*4b60*/  USHF.L.U32 UR34, UR34, 0x7, URZ ;  /* 0x0000000722227899 */ /* 0x000fe800080006ff */
[----:B------:R-:W-:Y:S05]  /*4b70*/  IMAD R0, RZ, RZ, -UR37 ;  /* 0x80000025ff007e24 */ /* 0x000fea000f8e02ff */
[----:B------:R-:W-:Y:S11]  /*4b80*/  R2UR UR8, R0 ;  /* 0x00000000000872ca */ /* 0x000ff600000e0000 */
[----:B------:R-:W-:Y:S02]  /*4b90*/  @!UPT UIADD3 URZ, UPT, UPT, URZ, URZ, URZ ;  /* 0x000000fffffff290 */ /* 0x000fe4000fffe0ff */
[----:B------:R-:W-:Y:S01]  /*4ba0*/  UIMAD UR36, UR6, UR8, UR36 ;  /* 0x00000008062472a4 */ /* 0x000fe2000f8e0224 */
[----:B------:R-:W-:Y:S11]  /*4bb0*/  BRA.U !UP3, `(.L_x_76) ;  /* 0x000000010b347547 */ /* 0x000ff6000b800000 */
[----:B------:R-:W-:Y:S01]  /*4bc0*/  UPLOP3.LUT UP0, UPT, UPT, UPT, UP2, 0x80, 0x8 ;  /* 0x000000000008789c */ /* 0x000fe20003f0f020 */
[----:B------:R-:W-:Y:S02]  /*4bd0*/  HFMA2 R0, -RZ, RZ, 0, 5.9604644775390625e-08 ;  /* 0x00000001ff007431 */ /* 0x000fe400000001ff */
[----:B------:R-:W-:Y:S03]  /*4be0*/  IMAD.MOV.U32 R59, RZ, RZ, 0x1 ;  /* 0x00000001ff3b7424 */ /* 0x000fe600078e00ff */
[----:B------:R-:W-:Y:S05]  /*4bf0*/  PLOP3.LUT P0, PT, PT, PT, UP0, 0x80, 0x8 ;  /* 0x000000000008781c */ /* 0x000fea0003f0f008 */
[----:B------:R-:W2:Y:S01]  /*4c00*/  @UP0 LDCU.64 UR10, c[0x0][0x888] ;  /* 0x00011100ff0a07ac */ /* 0x000ea20008000a00 */
[----:B------:R-:W-:Y:S07]  /*4c10*/  @UP0 UIMAD UR8, UR45, UR4, URZ ;  /* 0x000000042d0802a4 */ /* 0x000fee000f8e02ff */
[----:B------:R-:W-:Y:S01]  /*4c20*/  @!P0 PRMT R59, R0, 0x7610, R59 ;  /* 0x00007610003b8816 */ /* 0x000fe2000000003b */
[----:B--2---:R-:W-:Y:S03]  /*4c30*/  @UP0 UIMAD.WIDE UR10, UR8, 0x4, UR10 ;  /* 0x00000004080a08a5 */ /* 0x004fe6000f8e020a */
[----:B------:R-:W2:Y:S03]  /*4c40*/  @!UP0 LDCU UR8, c[0x0][0x880] ;  /* 0x00011000ff0887ac */ /* 0x000ea60008000800 */
[----:B------:R-:W-:Y:S01]  /*4c50*/  IMAD.U32 R10, RZ, RZ, UR10 ;  /* 0x0000000aff0a7e24 */ /* 0x000fe2000f8e00ff */
[----:B------:R-:W-:Y:S05]  /*4c60*/  MOV R11, UR11 ;  /* 0x0000000b000b7c02 */ /* 0x000fea0008000f00 */
[----:B------:R3:W5:Y:S02]  /*4c70*/  @P0 LDG.E R35, desc[UR46][R10.64] ;  /* 0x0000002e0a230981 */ /* 0x000764000c1e1900 */
[----:B--23--:R-:W-:Y:S07]  /*4c80*/  @!P0 IMAD.U32 R35, RZ, RZ, UR8 ;  /* 0x00000008ff238e24 */ /* 0x00cfee000f8e00ff */
.L_x_76:
[----:B-----5:R-:W-:Y:S01]  /*4c90*/  @!P2 FSETP.EQ.AND P0, PT, R35, RZ, PT ;  /* 0x000000ff2300a20b */ /* 0x020fe20003f02000 */
[----:B------:R-:W-:Y:S01]  /*4ca0*/  @!UPT UIADD3 URZ, UPT, UPT, URZ, URZ, URZ ;  /* 0x000000fffffff290 */ /* 0x000fe2000fffe0ff */
[----:B------:R-:W-:Y:S11]  /*4cb0*/  @!P2 BRA `(.L_x_77) ;  /* 0x000000000014a947 */ /* 0x000ff60003800000 */
[----:B------:R-:W-:Y:S02]  /*4cc0*/  LOP3.LUT P2, RZ, R59, 0xff, RZ, 0xc0, !PT ;  /* 0x000000ff3bff7812 */ /* 0x000fe4000784c0ff */
[----:B------:R-:W-:Y:S04]  /*4cd0*/  PLOP3.LUT P0, PT, PT, PT, UP0, 0x80, 0x8 ;  /* 0x000000000008781c */ /* 0x000fe80003f0f008 */
[----:B------:R-:W-:Y:S07]  /*4ce0*/  PLOP3.LUT P0, PT, P0, PT, PT, 0x8, 0x80 ;  /* 0x000000000080781c */ /* 0x000fee000070e170 */
[----:B------:R-:W-:Y:S11]  /*4cf0*/  @P2 FSETP.EQ.AND P0, PT, R35, RZ, PT ;  /* 0x000000ff2300220b */ /* 0x000ff60003f02000 */
[----:B------:R-:W-:Y:S02]  /*4d00*/  @!UPT UIADD3 URZ, UPT, UPT, URZ, URZ, URZ ;  /* 0x000000fffffff290 */ /* 0x000fe4000fffe0ff */
.L_x_77:
[----:B------:R-:W2:Y:S01]  /*4d10*/  SYNCS.PHASECHK.TRANS64.TRYWAIT P2, [UR15+0xa0], R12 ;  /* 0x0000a00cff0075a7 */ /* 0x000ea2000804110f */
[----:B------:R-:W-:Y:S04]  /*4d20*/  ELECT P4, URZ, PT ;  /* 0x0000000000ff782f */ /* 0x000fe80003880000 */
[----:B------:R-:W-:Y:S11]  /*4d30*/  PLOP3.LUT P4, PT, P0, P4, PT, 0xf2, 0x2f ;  /* 0x00000000002f781c */ /* 0x000ff60000789e72 */
[----:B------:R-:W-:Y:S02]  /*4d40*/  @!UPT UIADD3 URZ, UPT, UPT, URZ, URZ, URZ ;  /* 0x000000fffffff290 */ /* 0x000fe4000fffe0ff */
[----:B-1----:R-:W-:Y:S05]  /*4d50*/  @!P4 IADD3 R9, P0, PT, R36, 0x580, RZ ;  /* 0x000005802409c810 */ /* 0x002fea0007f1e0ff */
[----:B------:R-:W-:Y:S01]  /*4d60*/  @!P4 IMAD.X R0, RZ, RZ, R37, P0 ;  /* 0x000000ffff00c224 */ /* 0x000fe200000e0625 */
[----:B--2---:R-:W-:Y:S07]  /*4d70*/  @!P2 BRA `(.L_x_78) ;  /* 0x00000044008ca947 */ /* 0x004fee0003800000 */
.L_x_170:
[----:B------:R-:W-:Y:S01]  /*4d80*/  @!P4 R2UR UR8, R0 ;  /* 0x000000000008c2ca */ /* 0x000fe200000e0000 */
[----:B------:R-:W-:Y:S01]  /*4d90*/  VOTEU.ALL UP1, P4 ;  /* 0x0000000000ff7886 */ /* 0x000fe20002020000 */
[----:B------:R-:W-:Y:S01]  /*4da0*/  @!P4 R2UR UR9, R9 ;  /* 0x000000000909c2ca */ /* 0x000fe200000e0000 */
[----:B------:R-:W-:Y:S01]  /*4db0*/  @!P4 IMAD.MOV.U32 R0, RZ, RZ, 0x1000 ;  /* 0x00001000ff00c424 */ /* 0x000fe200078e00ff */
[----:B------:R-:W-:Y:S01]  /*4dc0*/  UMOV UR10, 0x0 ;  /* 0x00000000000a7882 */ /* 0x000fe20000000000 */
[----:B------:R-:W-:Y:S01]  /*4dd0*/  UMOV UR11, 0x10000000 ;  /* 0x10000000000b7882 */ /* 0x000fe20000000000 */
[----:B------:R-:W-:Y:S01]  /*4de0*/  @!UP1 UIADD3 UR32, UPT, UPT, UR15, 0x200, URZ ;  /* 0x000002000f209890 */ /* 0x000fe2000fffe0ff */
[----:B------:R-:W-:Y:S01]  /*4df0*/  @!P4 IADD3 R9, P0, PT, R36, 0x580, RZ ;  /* 0x000005802409c810 */ /* 0x000fe20007f1e0ff */
[----:B------:R-:W-:Y:S05]  /*4e00*/  VOTEU.ALL UP1, P4 ;  /* 0x0000000000ff7886 */ /* 0x000fea0002020000 */
[----:B------:R-:W-:Y:S02]  /*4e10*/  IMAD.U32 R11, RZ, RZ, UR8 ;  /* 0x00000008ff0b7e24 */ /* 0x000fe4000f8e00ff */
[----:B------:R-:W-:Y:S03]  /*4e20*/  IMAD.U32 R10, RZ, RZ, UR9 ;  /* 0x00000009ff0a7e24 */ /* 0x000fe6000f8e00ff */
[----:B------:R-:W-:Y:S02]  /*4e30*/  @!P4 R2UR UR13, R11 ;  /* 0x000000000b0dc2ca */ /* 0x000fe400000e0000 */
[----:B------:R-:W-:Y:S11]  /*4e40*/  @!P4 R2UR UR12, R10 ;  /* 0x000000000a0cc2ca */ /* 0x000ff600000e0000 */
[----:B------:R-:W-:Y:S02]  /*4e50*/  @!UPT UIADD3 URZ, UPT, UPT, URZ, URZ, URZ ;  /* 0x000000fffffff290 */ /* 0x000fe4000fffe0ff */
[----:B------:R2:W-:Y:S01]  /*4e60*/  @!UP1 UTMALDG.4D [UR32], [UR12], desc[UR10] ;  /* 0x00000a200c0095b4 */ /* 0x0005e20008019000 */
[----:B------:R3:W-:Y:S01]  /*4e70*/  @!P4 SYNCS.ARRIVE.TRANS64.RED.A0TR RZ, [UR15+0x80], R0 ;  /* 0x00008000ffffc9a7 */ /* 0x0007e2000830040f */
[----:B------:R-:W-:Y:S01]  /*4e80*/  SYNCS.ARRIVE.TRANS64.RED.A1T0 RZ, [UR31], RZ ;  /* 0x000000ffffff79a7 */ /* 0x000fe2000810041f */
[----:B---3--:R-:W-:Y:S01]  /*4e90*/  @!P4 IMAD.X R0, RZ, RZ, R37, P0 ;  /* 0x000000ffff00c224 */ /* 0x008fe200000e0625 */
[----:B------:R-:W3:Y:S02]  /*4ea0*/  SYNCS.PHASECHK.TRANS64.TRYWAIT P2, [UR15+0xa8], R12 ;  /* 0x0000a80cff0075a7 */ /* 0x000ee4000804110f */
[----:B--23--:R-:W-:Y:S05]  /*4eb0*/  @!P2 BRA `(.L_x_79) ;  /* 0x000000440054a947 */ /* 0x00cfea0003800000 */
.L_x_172:
[----:B------:R-:W-:Y:S01]  /*4ec0*/  @!P4 R2UR UR9, R9 ;  /* 0x000000000909c2ca */ /* 0x000fe200000e0000 */
[----:B------:R-:W-:Y:S01]  /*4ed0*/  VOTEU.ALL UP1, P4 ;  /* 0x0000000000ff7886 */ /* 0x000fe20002020000 */
[----:B------:R-:W-:Y:S01]  /*4ee0*/  @!P4 R2UR UR8, R0 ;  /* 0x000000000008c2ca */ /* 0x000fe200000e0000 */
[----:B------:R-:W-:Y:S01]  /*4ef0*/  @!P4 IMAD.MOV.U32 R0, RZ, RZ, 0x1000 ;  /* 0x00001000ff00c424 */ /* 0x000fe200078e00ff */
[----:B------:R-:W-:Y:S01]  /*4f00*/  UMOV UR27, UR35 ;  /* 0x00000023001b7c82 */ /* 0x000fe20008000000 */
[----:B------:R-:W-:Y:S01]  /*4f10*/  UMOV UR28, UR36 ;  /* 0x00000024001c7c82 */ /* 0x000fe20008000000 */
[----:B------:R-:W-:Y:S01]  /*4f20*/  @!UP1 UIADD3 UR26, UPT, UPT, UR34, 0x20, URZ ;  /* 0x00000020221a9890 */ /* 0x000fe2000fffe0ff */
[----:B------:R-:W-:Y:S01]  /*4f30*/  @!P4 IADD3 R21, P0, PT, R36, 0x580, RZ ;  /* 0x000005802415c810 */ /* 0x000fe20007f1e0ff */
[----:B------:R-:W-:Y:S01]  /*4f40*/  @!UP1 UIADD3 UR24, UPT, UPT, UR15, 0x1200, URZ ;  /* 0x000012000f189890 */ /* 0x000fe2000fffe0ff */
[----:B------:R-:W-:Y:S01]  /*4f50*/  VOTEU.ALL UP1, P4 ;  /* 0x0000000000ff7886 */ /* 0x000fe20002020000 */
[----:B------:R-:W-:Y:S02]  /*4f60*/  UMOV UR29, UR37 ;  /* 0x00000025001d7c82 */ /* 0x000fe40008000000 */
[----:B------:R-:W-:Y:S02]  /*4f70*/  @!P4 IMAD.X R19, RZ, RZ, R37, P0 ;  /* 0x000000ffff13c224 */ /* 0x000fe400000e0625 */
[----:B------:R-:W-:Y:S01]  /*4f80*/  IMAD.U32 R10, RZ, RZ, UR9 ;  /* 0x00000009ff0a7e24 */ /* 0x000fe2000f8e00ff */
[----:B------:R-:W-:Y:S01]  /*4f90*/  UMOV UR9, 0x10000000 ;  /* 0x1000000000097882 */ /* 0x000fe20000000000 */
[----:B------:R-:W-:Y:S01]  /*4fa0*/  IMAD.U32 R11, RZ, RZ, UR8 ;  /* 0x00000008ff0b7e24 */ /* 0x000fe2000f8e00ff */
[----:B------:R-:W-:Y:S02]  /*4fb0*/  UMOV UR8, 0x0 ;  /* 0x0000000000087882 */ /* 0x000fe40000000000 */
[----:B------:R-:W-:Y:S02]  /*4fc0*/  @!P4 R2UR UR10, R10 ;  /* 0x000000000a0ac2ca */ /* 0x000fe400000e0000 */
[----:B------:R-:W-:Y:S11]  /*4fd0*/  @!P4 R2UR UR11, R11 ;  /* 0x000000000b0bc2ca */ /* 0x000ff600000e0000 */
[----:B------:R-:W-:Y:S02]  /*4fe0*/  @!UPT UIADD3 URZ, UPT, UPT, URZ, URZ, URZ ;  /* 0x000000fffffff290 */ /* 0x000fe4000fffe0ff */
[----:B------:R2:W-:Y:S01]  /*4ff0*/  @!UP1 UTMALDG.4D [UR24], [UR10], desc[UR8] ;  /* 0x000008180a0095b4 */ /* 0x0005e20008019000 */
[----:B------:R2:W-:Y:S01]  /*5000*/  @!P4 SYNCS.ARRIVE.TRANS64.RED.A0TR RZ, [UR15+0x88], R0 ;  /* 0x00008800ffffc9a7 */ /* 0x0005e2000830040f */
[----:B------:R-:W-:Y:S01]  /*5010*/  SYNCS.ARRIVE.TRANS64.RED.A1T0 RZ, [UR30], RZ ;  /* 0x000000ffffff79a7 */ /* 0x000fe2000810041e */
[----:B------:R-:W3:Y:S02]  /*5020*/  SYNCS.PHASECHK.TRANS64.TRYWAIT P2, [UR15+0xb0], R12 ;  /* 0x0000b00cff0075a7 */ /* 0x000ee4000804110f */
[----:B--23--:R-:W-:Y:S05]  /*5030*/  @!P2 BRA `(.L_x_80) ;  /* 0x00000044000ca947 */ /* 0x00cfea0003800000 */
.L_x_174:
[----:B------:R-:W2:Y:S01]  /*5040*/  LDC.64 R14, c[0x0][0xb10] ;  /* 0x0002c400ff0e7b82 */ /* 0x000ea20000000a00 */
[----:B------:R-:W-:Y:S01]  /*5050*/  @!P4 R2UR UR9, R21 ;  /* 0x000000001509c2ca */ /* 0x000fe200000e0000 */
[----:B------:R-:W-:Y:S01]  /*5060*/  VOTEU.ALL UP1, P4 ;  /* 0x0000000000ff7886 */ /* 0x000fe20002020000 */
[----:B------:R-:W-:Y:S01]  /*5070*/  @!P4 R2UR UR8, R19 ;  /* 0x000000001308c2ca */ /* 0x000fe200000e0000 */
[----:B------:R-:W-:Y:S01]  /*5080*/  @!P4 IMAD.MOV.U32 R19, RZ, RZ, 0x1000 ;  /* 0x00001000ff13c424 */ /* 0x000fe200078e00ff */
[----:B------:R-:W-:Y:S03]  /*5090*/  UMOV UR19, UR35 ;  /* 0x0000002300137c82 */ /* 0x000fe60008000000 */
[----:B------:R-:W3:Y:S01]  /*50a0*/  LDC.64 R10, c[0x0][0xb18] ;  /* 0x0002c600ff0a7b82 */ /* 0x000ee20000000a00 */
[----:B------:R-:W-:Y:S02]  /*50b0*/  @!UP1 UIADD3 UR18, UPT, UPT, UR34, 0x40, URZ ;  /* 0x0000004022129890 */ /* 0x000fe4000fffe0ff */
[----:B------:R-:W-:Y:S01]  /*50c0*/  @!UP1 UIADD3 UR16, UPT, UPT, UR15, 0x2200, URZ ;  /* 0x000022000f109890 */ /* 0x000fe2000fffe0ff */
[----:B------:R-:W-:Y:S04]  /*50d0*/  VOTEU.ALL UP1, P4 ;  /* 0x0000000000ff7886 */ /* 0x000fe80002020000 */
[----:B------:R-:W4:Y:S01]  /*50e0*/  @!P1 LDC R0, c[0x0][0xb20] ;  /* 0x0002c800ff009b82 */ /* 0x000f220000000800 */
[----:B------:R-:W-:Y:S01]  /*50f0*/  UMOV UR20, UR36 ;  /* 0x0000002400147c82 */ /* 0x000fe20008000000 */
[----:B------:R-:W-:Y:S01]  /*5100*/  IMAD.U32 R38, RZ, RZ, UR9 ;  /* 0x00000009ff267e24 */ /* 0x000fe2000f8e00ff */
[----:B------:R-:W-:Y:S05]  /*5110*/  UMOV UR9, 0x10000000 ;  /* 0x1000000000097882 */ /* 0x000fea0000000000 */
[----:B-1----:R-:W1:Y:S01]  /*5120*/  @!P1 LDC R3, c[0x0][0xb0c] ;  /* 0x0002c300ff039b82 */ /* 0x002e620000000800 */
[----:B------:R-:W-:Y:S01]  /*5130*/  IMAD.U32 R39, RZ, RZ, UR8 ;  /* 0x00000008ff277e24 */ /* 0x000fe2000f8e00ff */
[----:B------:R-:W-:Y:S01]  /*5140*/  UMOV UR8, 0x0 ;  /* 0x0000000000087882 */ /* 0x000fe20000000000 */
[----:B------:R-:W-:Y:S01]  /*5150*/  @!P4 R2UR UR10, R38 ;  /* 0x00000000260ac2ca */ /* 0x000fe200000e0000 */
[----:B------:R-:W-:Y:S02]  /*5160*/  UMOV UR21, UR37 ;  /* 0x0000002500157c82 */ /* 0x000fe40008000000 */
[----:B------:R-:W-:Y:S11]  /*5170*/  @!P4 R2UR UR11, R39 ;  /* 0x00000000270bc2ca */ /* 0x000ff600000e0000 */
[----:B------:R-:W-:Y:S02]  /*5180*/  @!UPT UIADD3 URZ, UPT, UPT, URZ, URZ, URZ ;  /* 0x000000fffffff290 */ /* 0x000fe4000fffe0ff */
[----:B------:R1:W-:Y:S01]  /*5190*/  @!UP1 UTMALDG.4D [UR16], [UR10], desc[UR8] ;  /* 0x000008100a0095b4 */ /* 0x0003e20008019000 */
[----:B------:R5:W-:Y:S01]  /*51a0*/  @!P4 SYNCS.ARRIVE.TRANS64.RED.A0TR RZ, [UR15+0x90], R19 ;  /* 0x00009013ffffc9a7 */ /* 0x000be2000830040f */
[----:B-1----:R-:W-:Y:S01]  /*51b0*/  @!P1 ISETP.NE.AND P2, PT, R3, 0x1, PT ;  /* 0x000000010300980c */ /* 0x002fe20003f45270 */
[C---:B--2---:R-:W-:Y:S01]  /*51c0*/  @!P1 IMAD.HI.U32 R14, R13.reuse, R14, RZ ;  /* 0x0000000e0d0e9227 */ /* 0x044fe200078e00ff */
[----:B---3--:R-:W-:Y:S03]  /*51d0*/  @!P1 ISETP.NE.AND P0, PT, R10, 0x1, PT ;  /* 0x000000010a00980c */ /* 0x008fe60003f05270 */
[C---:B------:R-:W-:Y:S01]  /*51e0*/  @!P1 IMAD.HI.U32 R11, R8.reuse, R11, RZ ;  /* 0x0000000b080b9227 */ /* 0x040fe200078e00ff */
[----:B------:R-:W-:Y:S04]  /*51f0*/  @!P1 SHF.R.U32.HI R14, RZ, R15, R14 ;  /* 0x0000000fff0e9219 */ /* 0x000fe8000001160e */
[----:B----4-:R-:W-:Y:S01]  /*5200*/  @!P1 SHF.R.U32.HI R9, RZ, R0, R11 ;  /* 0x00000000ff099219 */ /* 0x010fe2000001160b */
[----:B------:R-:W-:Y:S01]  /*5210*/  SYNCS.ARRIVE.TRANS64.RED.A1T0 RZ, [UR48], RZ ;  /* 0x000000ffffff79a7 */ /* 0x000fe20008100430 */
[----:B------:R-:W-:Y:S02]  /*5220*/  @!P1 SEL R14, R13, R14, !P2 ;  /* 0x0000000e0d0e9207 */ /* 0x000fe40005000000 */
[----:B------:R-:W-:Y:S02]  /*5230*/  @!P1 SEL R9, R8, R9, !P0 ;  /* 0x0000000908099207 */ /* 0x000fe40004000000 */
[----:B-----5:R-:W-:Y:S01]  /*5240*/  @P3 SHF.R.U32.HI R19, RZ, 0x10, R29 ;  /* 0x00000010ff133819 */ /* 0x020fe2000001161d */
[----:B------:R-:W1:Y:S02]  /*5250*/  SYNCS.PHASECHK.TRANS64.TRYWAIT P5, [UR15+0xb8], R12 ;  /* 0x0000b80cff0075a7 */ /* 0x000e6400080a110f */
[----:B------:R-:W-:Y:S02]  /*5260*/  @!P1 IMAD.IADD R0, R9, 0x1, -R14 ;  /* 0x0000000109009824 */ /* 0x000fe400078e0a0e */
[----:B------:R-:W-:Y:S01]  /*5270*/  @!P1 IMAD.IADD R9, R14, 0x1, -R9 ;  /* 0x000000010e099824 */ /* 0x000fe200078e0a09 */
[----:B------:R-:W-:Y:S01]  /*5280*/  @P3 R2UR UR45, R19 ;  /* 0x00000000132d32ca */ /* 0x000fe200000e0000 */
[----:B------:R-:W-:Y:S02]  /*5290*/  @!P1 IMAD R13, R0, R3, R13 ;  /* 0x00000003000d9224 */ /* 0x000fe400078e020d */
[----:B------:R-:W-:Y:S01]  /*52a0*/  @!P1 IMAD R8, R9, R10, R8 ;  /* 0x0000000a09089224 */ /* 0x000fe200078e0208 */
[----:B-1----:R-:W-:Y:S11]  /*52b0*/  @!P5 BRA `(.L_x_81) ;  /* 0x000000400084d947 */ /* 0x002ff60003800000 */
.L_x_176:
[----:B-1----:R-:W-:Y:S01]  /*52c0*/  @!P4 IADD3 R3, P0, PT, R36, 0x580, RZ ;  /* 0x000005802403c810 */ /* 0x002fe20007f1e0ff */
[----:B------:R-:W-:Y:S01]  /*52d0*/  VOTEU.ALL UP1, P4 ;  /* 0x0000000000ff7886 */ /* 0x000fe20002020000 */
[----:B------:R-:W-:Y:S01]  /*52e0*/  UMOV UR20, 0x0 ;  /* 0x0000000000147882 */ /* 0x000fe20000000000 */
[----:B------:R-:W-:Y:S01]  /*52f0*/  UMOV UR21, 0x10000000 ;  /* 0x1000000000157882 */ /* 0x000fe20000000000 */
[----:B------:R-:W-:Y:S01]  /*5300*/  @!P4 R2UR UR9, R3 ;  /* 0x000000000309c2ca */ /* 0x000fe200000e0000 */
[----:B------:R-:W-:Y:S01]  /*5310*/  @!P4 IMAD.X R0, RZ, RZ, R37, P0 ;  /* 0x000000ffff00c224 */ /* 0x000fe200000e0625 */
[----:B------:R-:W-:Y:S01]  /*5320*/  @!UP1 UIADD3 UR10, UPT, UPT, UR34, 0x60, URZ ;  /* 0x00000060220a9890 */ /* 0x000fe2000fffe0ff */
[----:B------:R-:W-:Y:S01]  /*5330*/  LOP3.LUT P0, RZ, R30, 0x1, RZ, 0xc0, !PT ;  /* 0x000000011eff7812 */ /* 0x000fe2000780c0ff */
[----:B------:R-:W-:Y:S01]  /*5340*/  UMOV UR11, UR35 ;  /* 0x00000023000b7c82 */ /* 0x000fe20008000000 */
[----:B------:R-:W-:Y:S01]  /*5350*/  UMOV UR12, UR36 ;  /* 0x00000024000c7c82 */ /* 0x000fe20008000000 */
[----:B------:R-:W-:Y:S01]  /*5360*/  @!P4 R2UR UR8, R0 ;  /* 0x000000000008c2ca */ /* 0x000fe200000e0000 */
[----:B------:R-:W-:Y:S01]  /*5370*/  UMOV UR13, UR37 ;  /* 0x00000025000d7c82 */ /* 0x000fe20008000000 */
[----:B------:R-:W-:Y:S01]  /*5380*/  LOP3.LUT R27, R27, 0x1, RZ, 0x3c, !PT ;  /* 0x000000011b1b7812 */ /* 0x000fe200078e3cff */
[----:B------:R-:W-:Y:S01]  /*5390*/  IMAD.IADD R19, R8, 0x1, R58 ;  /* 0x0000000108137824 */ /* 0x000fe200078e023a */
[----:B------:R-:W-:Y:S01]  /*53a0*/  LOP3.LUT R25, R25, 0x1, RZ, 0x3c, !PT ;  /* 0x0000000119197812 */ /* 0x000fe200078e3cff */
[----:B------:R-:W-:Y:S02]  /*53b0*/  IMAD.IADD R21, R13, 0x1, R64 ;  /* 0x000000010d157824 */ /* 0x000fe400078e0240 */
[----:B------:R-:W-:Y:S01]  /*53c0*/  IMAD.U32 R10, RZ, RZ, UR9 ;  /* 0x00000009ff0a7e24 */ /* 0x000fe2000f8e00ff */
[----:B------:R-:W-:Y:S04]  /*53d0*/  @!UP1 UIADD3 UR9, UPT, UPT, UR15, 0x98, URZ ;  /* 0x000000980f099890 */ /* 0x000fe8000fffe0ff */
[----:B------:R-:W-:Y:S01]  /*53e0*/  @!P4 R2UR UR18, R10 ;  /* 0x000000000a12c2ca */ /* 0x000fe200000e0000 */
[----:B------:R-:W-:Y:S01]  /*53f0*/  IMAD.U32 R11, RZ, RZ, UR8 ;  /* 0x00000008ff0b7e24 */ /* 0x000fe2000f8e00ff */
[----:B------:R-:W-:Y:S01]  /*5400*/  @!UP1 UIADD3 UR8, UPT, UPT, UR15, 0x3200, URZ ;  /* 0x000032000f089890 */ /* 0x000fe2000fffe0ff */
[----:B------:R-:W-:Y:S03]  /*5410*/  VOTEU.ALL UP1, P4 ;  /* 0x0000000000ff7886 */ /* 0x000fe60002020000 */
[----:B------:R-:W-:Y:S11]  /*5420*/  @!P4 R2UR UR19, R11 ;  /* 0x000000000b13c2ca */ /* 0x000ff600000e0000 */
[----:B------:R-:W-:Y:S02]  /*5430*/  @!UPT UIADD3 URZ, UPT, UPT, URZ, URZ, URZ ;  /* 0x000000fffffff290 */ /* 0x000fe4000fffe0ff */
[----:B------:R3:W-:Y:S01]  /*5440*/  @!UP1 UTMALDG.4D [UR8], [UR18], desc[UR20] ;  /* 0x00001408120095b4 */ /* 0x0007e20008019000 */
[----:B------:R3:W-:Y:S01]  /*5450*/  @!P4 SYNCS.ARRIVE.TRANS64.RED.A0TR RZ, [UR15+0x98], R24 ;  /* 0x00009818ffffc9a7 */ /* 0x0007e2000830040f */
[----:B------:R-:W-:Y:S01]  /*5460*/  UPLOP3.LUT UP1, UPT, UPT, UPT, UPT, 0x80, 0x8 ;  /* 0x000000000008789c */ /* 0x000fe20003f2f070 */
[----:B------:R-:W-:Y:S01]  /*5470*/  SYNCS.ARRIVE.TRANS64.RED.A1T0 RZ, [UR23], RZ ;  /* 0x000000ffffff79a7 */ /* 0x000fe20008100417 */
[----:B------:R-:W-:Y:S09]  /*5480*/  @P0 BRA `(.L_x_82) ;  /* 0xffffffec00c80947 */ /* 0x000ff2000383ffff */
[----:B------:R-:W-:-:S04]  /*5490*/  SHF.L.U32 R3, R27, 0x1f, RZ ;  /* 0x0000001f1b037819 */ /* 0x000fc800000006ff */
[----:B------:R-:W1:Y:S02]  /*54a0*/  SYNCS.PHASECHK.TRANS64.TRYWAIT P0, [UR15+0xa0], R3 ;  /* 0x0000a003ff0075a7 */ /* 0x000e64000800110f */
[----:B-1----:R-:W-:Y:S05]  /*54b0*/  @!P0 BRA `(.L_x_83) ;  /* 0x00000040001c8947 */ /* 0x002fea0003800000 */
.L_x_178:
[----:B------:R-:W2:Y:S02]  /*54c0*/  SYNCS.PHASECHK.TRANS64.TRYWAIT P0, [UR15+0xa8], R3 ;  /* 0x0000a803ff0075a7 */ /* 0x000ea4000800110f */
[----:B--2---:R-:W-:Y:S05]  /*54d0*/  @!P0 BRA `(.L_x_84) ;  /* 0x00000040002c8947 */ /* 0x004fea0003800000 */
.L_x_180:
[----:B------:R-:W2:Y:S02]  /*54e0*/  SYNCS.PHASECHK.TRANS64.TRYWAIT P0, [UR15+0xb0], R3 ;  /* 0x0000b003ff0075a7 */ /* 0x000ea4000800110f */
[----:B--2---:R-:W-:Y:S05]  /*54f0*/  @!P0 BRA `(.L_x_85) ;  /* 0x00000040003c8947 */ /* 0x004fea0003800000 */
.L_x_182:
[----:B-1----:R-:W-:-:S07]  /*5500*/  MOV R0, UR15 ;  /* 0x0000000f00007c02 */ /* 0x002fce0008000f00 */
.L_x_86:
[----:B-1----:R-:W-:-:S04]  /*5510*/  SHF.L.U32 R3, R27, 0x1f, RZ ;  /* 0x0000001f1b037819 */ /* 0x002fc800000006ff */
[----:B------:R1:W2:Y:S03]  /*5520*/  SYNCS.PHASECHK.TRANS64.TRYWAIT P0, [R0+URZ+0xb8], R3 ;  /* 0x0000b803000075a7 */ /* 0x0002a600080011ff */
[----:B--2---:R-:W-:Y:S05]  /*5530*/  @!P0 NANOSLEEP.SYNCS 0x989680 ;  /* 0x009896800000895d */ /* 0x004fea0003900000 */
[----:B------:R-:W2:Y:S02]  /*5540*/  @!P0 SYNCS.PHASECHK.TRANS64 P0, [R0+URZ+0xb8], R3 ;  /* 0x0000b803000085a7 */ /* 0x000ea400080010ff */
[----:B--23--:R-:W-:Y:S05]  /*5550*/  @P0 EXIT ;  /* 0x000000000000094d */ /* 0x00cfea0003800000 */
[----:B------:R-:W-:Y:S05]  /*5560*/  BRA `(.L_x_86) ;  /* 0xfffffffc00e87947 */ /* 0x000fea000383ffff */
.L_x_71:
[----:B------:R-:W-:-:S06]  /*5570*/  UISETP.GE.AND UP1, UPT, UR4, 0x4, UPT ;  /* 0x000000040400788c */ /* 0x000fcc000bf26270 */
[----:B------:R-:W-:-:S13]  /*5580*/  PLOP3.LUT P0, PT, PT, PT, UP1, 0x80, 0x8 ;  /* 0x000000000008781c */ /* 0x000fda0003f0f018 */
[----:B-1----:R-:W-:Y:S05]  /*5590*/  @!P0 EXIT ;  /* 0x000000000000894d */ /* 0x002fea0003800000 */
[----:B------:R-:W-:Y:S01]  /*55a0*/  BAR.SYNC.DEFER_BLOCKING 0x6, 0xa0 ;  /* 0x0182800000007b1d */ /* 0x000fe20000010000 */
[C---:B------:R-:W-:Y:S01]  /*55b0*/  IMAD.SHL.U32 R9, R73.reuse, 0x20, RZ ;  /* 0x0000002049097824 */ /* 0x040fe200078e00ff */
[----:B------:R-:W-:Y:S01]  /*55c0*/  SHF.R.S32.HI R76, RZ, 0x1f, R3 ;  /* 0x0000001fff4c7819 */ /* 0x000fe20000011403 */
[C---:B------:R-:W-:Y:S01]  /*55d0*/  IMAD.SHL.U32 R72, R73.reuse, 0x10, RZ ;  /* 0x0000001049487824 */ /* 0x040fe200078e00ff */
[C---:B------:R-:W-:Y:S01]  /*55e0*/  LOP3.LUT P0, RZ, R73.reuse, 0x4, RZ, 0xc0, !PT ;  /* 0x0000000449ff7812 */ /* 0x040fe2000780c0ff */
[----:B------:R-:W-:Y:S01]  /*55f0*/  IMAD.SHL.U32 R5, R73, 0x4, RZ ;  /* 0x0000000449057824 */ /* 0x000fe200078e00ff */
[----:B------:R-:W-:Y:S02]  /*5600*/  UMOV UR50, 0x400 ;  /* 0x0000040000327882 */ /* 0x000fe40000000000 */
[----:B------:R-:W1:Y:S01]  /*5610*/  LDC R67, c[0x0][0x370] ;  /* 0x0000dc00ff437b82 */ /* 0x000e620000000800 */
[----:B------:R-:W-:Y:S01]  /*5620*/  ULEA UR50, UR48, UR50, 0x18 ;  /* 0x0000003230327291 */ /* 0x000fe2000f8ec0ff */
[----:B------:R-:W-:Y:S01]  /*5630*/  LOP3.LUT R0, R9, 0xc0, RZ, 0xc0, !PT ;  /* 0x000000c009007812 */ /* 0x000fe200078ec0ff */
[----:B------:R-:W-:Y:S01]  /*5640*/  IMAD.U32 R32, R73, 0x10000, RZ ;  /* 0x0001000049207824 */ /* 0x000fe200078e00ff */
[----:B------:R-:W-:Y:S01]  /*5650*/  LOP3.LUT R72, R72, 0x600, RZ, 0xc0, !PT ;  /* 0x0000060048487812 */ /* 0x000fe200078ec0ff */
[----:B------:R-:W-:Y:S01]  /*5660*/  UIADD3 UR4, UPT, UPT, UR50, 0x200, URZ ;  /* 0x0000020032047890 */ /* 0x000fe2000fffe0ff */
[----:B------:R-:W-:Y:S01]  /*5670*/  LOP3.LUT R5, R0, 0x18, R5, 0xf8, !PT ;  /* 0x0000001800057812 */ /* 0x000fe200078ef805 */
[----:B------:R-:W-:Y:S01]  /*5680*/  IMAD.MOV.U32 R77, RZ, RZ, 0x20 ;  /* 0x00000020ff4d7424 */ /* 0x000fe200078e00ff */
[----:B------:R-:W2:Y:S01]  /*5690*/  LDC R28, c[0x0][0xb0c] ;  /* 0x0002c300ff1c7b82 */ /* 0x000ea20000000800 */
[----:B------:R-:W-:Y:S01]  /*56a0*/  SHF.R.U32.HI R0, RZ, 0x1, R73 ;  /* 0x00000001ff007819 */ /* 0x000fe20000011649 */
[----:B------:R-:W-:Y:S01]  /*56b0*/  IMAD.MOV.U32 R71, RZ, RZ, 0x1 ;  /* 0x00000001ff477424 */ /* 0x000fe200078e00ff */
[--C-:B------:R-:W-:Y:S01]  /*56c0*/  LOP3.LUT R72, R72, 0x20, R9.reuse, 0xf8, !PT ;  /* 0x0000002048487812 */ /* 0x100fe200078ef809 */
[----:B------:R-:W-:Y:S01]  /*56d0*/  IMAD.MOV.U32 R30, RZ, RZ, RZ ;  /* 0x000000ffff1e7224 */ /* 0x000fe200078e00ff */
[----:B------:R-:W-:Y:S01]  /*56e0*/  LOP3.LUT R5, R5, 0x8, R0, 0x78, !PT ;  /* 0x0000000805057812 */ /* 0x000fe200078e7800 */
[----:B------:R-:W-:Y:S01]  /*56f0*/  IMAD.MOV.U32 R70, RZ, RZ, RZ ;  /* 0x000000ffff467224 */ /* 0x000fe200078e00ff */
[----:B------:R-:W-:Y:S01]  /*5700*/  LOP3.LUT R72, R72, 0x100, R9, 0xf8, !PT ;  /* 0x0000010048487812 */ /* 0x000fe200078ef809 */
[----:B------:R-:W3:Y:S01]  /*5710*/  LDC R66, c[0x0][0xb20] ;  /* 0x0002c800ff427b82 */ /* 0x000ee20000000800 */
[----:B------:R-:W4:Y:S01]  /*5720*/  LDS R6, [UR50+0x120] ;  /* 0x00012032ff067984 */ /* 0x000f220008000800 */
[----:B------:R-:W-:Y:S01]  /*5730*/  LEA.HI R76, R76, R3, RZ, 0x7 ;  /* 0x000000034c4c7211 */ /* 0x000fe200078f38ff */
[----:B------:R-:W-:Y:S01]  /*5740*/  IMAD.MOV.U32 R69, RZ, RZ, RZ ;  /* 0x000000ffff457224 */ /* 0x000fe200078e00ff */
[----:B------:R-:W-:Y:S01]  /*5750*/  LOP3.LUT R72, R72, R5, RZ, 0xfc, !PT ;  /* 0x0000000548487212 */ /* 0x000fe200078efcff */
[----:B------:R-:W-:Y:S01]  /*5760*/  IMAD.U32 R75, RZ, RZ, UR4 ;  /* 0x00000004ff4b7e24 */ /* 0x000fe2000f8e00ff */
[----:B------:R-:W-:Y:S01]  /*5770*/  LOP3.LUT R73, R73, 0x60, RZ, 0xc0, !PT ;  /* 0x0000006049497812 */ /* 0x000fe200078ec0ff */
[----:B------:R-:W1:Y:S01]  /*5780*/  LDCU.64 UR56, c[0x0][0x348] ;  /* 0x00006900ff3877ac */ /* 0x000e620008000a00 */
[----:B------:R-:W1:Y:S01]  /*5790*/  LDC R27, c[0x0][0xb30] ;  /* 0x0002cc00ff1b7b82 */ /* 0x000e620000000800 */
[----:B------:R-:W-:-:S02]  /*57a0*/  LOP3.LUT R32, R32, 0x600000, RZ, 0xc0, !PT ;  /* 0x0060000020207812 */ /* 0x000fc400078ec0ff */
[----:B------:R-:W-:Y:S01]  /*57b0*/  SEL R77, R77, 0xffffffe0, !P0 ;  /* 0xffffffe04d4d7807 */ /* 0x000fe20004000000 */
[----:B------:R-:W1:Y:S01]  /*57c0*/  LDCU.64 UR36, c[0x0][0x888] ;  /* 0x00011100ff2477ac */ /* 0x000e620008000a00 */
[----:B------:R-:W-:-:S03]  /*57d0*/  SHF.R.S32.HI R76, RZ, 0x7, R76 ;  /* 0x00000007ff4c7819 */ /* 0x000fc6000001144c */
[----:B------:R-:W1:Y:S01]  /*57e0*/  LDC R65, c[0x0][0x388] ;  /* 0x0000e200ff417b82 */ /* 0x000e620000000800 */
[----:B------:R-:W1:Y:S01]  /*57f0*/  LDCU.64 UR38, c[0x0][0x890] ;  /* 0x00011200ff2677ac */ /* 0x000e620008000a00 */
[----:B------:R-:W-:Y:S01]  /*5800*/  UMOV UR53, URZ ;  /* 0x000000ff00357c82 */ /* 0x000fe20008000000 */
[----:B------:R-:W-:-:S05]  /*5810*/  UMOV UR54, URZ ;  /* 0x000000ff00367c82 */ /* 0x000fca0008000000 */
[----:B------:R-:W1:Y:S08]  /*5820*/  LDC.64 R56, c[0x0][0xb10] ;  /* 0x0002c400ff387b82 */ /* 0x000e700000000a00 */
[----:B------:R-:W1:Y:S08]  /*5830*/  LDC.64 R24, c[0x0][0xb18] ;  /* 0x0002c600ff187b82 */ /* 0x000e700000000a00 */
[----:B------:R-:W1:Y:S01]  /*5840*/  LDC.64 R22, c[0x0][0xb28] ;  /* 0x0002ca00ff167b82 */ /* 0x000e620000000a00 */
[C---:B----4-:R-:W-:Y:S01]  /*5850*/  VIADD R7, R6.reuse, 0x80 ;  /* 0x0000008006077836 */ /* 0x050fe20000000000 */
[----:B------:R-:W-:-:S04]  /*5860*/  LOP3.LUT R6, R6, 0xffff, RZ, 0xc0, !PT ;  /* 0x0000ffff06067812 */ /* 0x000fc800078ec0ff */
[----:B------:R-:W-:Y:S02]  /*5870*/  LOP3.LUT R7, R7, 0xffff, RZ, 0xc0, !PT ;  /* 0x0000ffff07077812 */ /* 0x000fe400078ec0ff */
[----:B------:R-:W4:Y:S03]  /*5880*/  LDC.64 R54, c[0x0][0x8b0] ;  /* 0x00022c00ff367b82 */ /* 0x000f260000000a00 */
[----:B------:R1:W-:Y:S05]  /*5890*/  STL.64 [R1], R6 ;  /* 0x0000000601007387 */ /* 0x0003ea0000100a00 */
[----:B------:R-:W1:Y:S08]  /*58a0*/  LDC.64 R52, c[0x0][0x8a8] ;  /* 0x00022a00ff347b82 */ /* 0x000e700000000a00 */
[----:B--23--:R-:W1:Y:S02]  /*58b0*/  LDC R68, c[0x0][0x374] ;  /* 0x0000dd00ff447b82 */ /* 0x00ce640000000800 */
.L_x_130:
[----:B------:R-:W-:Y:S04]  /*58c0*/  SHF.L.U32 R3, R69, 0x1f, RZ ;  /* 0x0000001f45037819 */ /* 0x000fe800000006ff */
[----:B------:R-:W2:Y:S02]  /*58d0*/  SYNCS.PHASECHK.TRANS64.TRYWAIT P0, [UR50+0xd0], R3 ;  /* 0x0000d003ff0075a7 */ /* 0x000ea40008001132 */
[----:B-12---:R-:W-:Y:S05]  /*58e0*/  @!P0 BRA `(.L_x_87) ;  /* 0x0000003c00588947 */ /* 0x006fea0003800000 */
.L_x_184:
[----:B------:R-:W3:Y:S01]  /*58f0*/  LDS.128 R60, [UR50+0x110] ;  /* 0x00011032ff3c7984 */ /* 0x000ee20008000c00 */
[----:B------:R-:W-:Y:S01]  /*5900*/  UIADD3 UR4, UPT, UPT, UR50, 0xd8, URZ ;  /* 0x000000d832047890 */ /* 0x000fe2000fffe0ff */
[----:B--2---:R-:W-:Y:S01]  /*5910*/  IMAD R0, R30, 0x4, R1 ;  /* 0x000000041e007824 */ /* 0x004fe200078e0201 */
[-C--:B------:R-:W-:Y:S02]  /*5920*/  IABS R9, R76.reuse ;  /* 0x0000004c00097213 */ /* 0x080fe40000000000 */
[----:B------:R-:W-:Y:S01]  /*5930*/  UPRMT UR4, URZ, 0x654, UR4 ;  /* 0x00000654ff047896 */ /* 0x000fe20008000004 */
[----:B------:R-:W-:Y:S01]  /*5940*/  IABS R3, R76 ;  /* 0x0000004c00037213 */ /* 0x000fe20000000000 */
[----:B------:R-:W2:Y:S01]  /*5950*/  I2F.RP R8, R9 ;  /* 0x0000000900087306 */ /* 0x000ea20000209400 */
[----:B------:R-:W-:Y:S01]  /*5960*/  @!PT LDS RZ, [RZ] ;  /* 0x00000000fffff984 */ /* 0x000fe20000000800 */
[----:B------:R-:W-:Y:S01]  /*5970*/  @!PT LDS RZ, [RZ] ;  /* 0x00000000fffff984 */ /* 0x000fe20000000800 */
[----:B------:R-:W-:Y:S01]  /*5980*/  @!PT LDS RZ, [RZ] ;  /* 0x00000000fffff984 */ /* 0x000fe20000000800 */
[----:B------:R-:W-:Y:S01]  /*5990*/  @!PT LDS RZ, [RZ] ;  /* 0x00000000fffff984 */ /* 0x000fe20000000800 */
[----:B------:R1:W-:Y:S06]  /*59a0*/  MEMBAR.ALL.CTA ;  /* 0x0000000000007992 */ /* 0x0003ec0000008000 */
[----:B-1----:R-:W1:Y:S01]  /*59b0*/  FENCE.VIEW.ASYNC.S ;  /* 0x00000000000073c6 */ /* 0x002e620000000000 */
[----:B------:R-:W-:Y:S01]  /*59c0*/  IADD3 R3, PT, PT, RZ, -R3, RZ ;  /* 0x80000003ff037210 */ /* 0x000fe20007ffe0ff */
[----:B-1----:R-:W-:Y:S06]  /*59d0*/  SYNCS.ARRIVE.TRANS64.RED.A1T0 RZ, [UR4], RZ ;  /* 0x000000ffffff79a7 */ /* 0x002fec0008100404 */
[----:B------:R1:W5:Y:S01]  /*59e0*/  LDL R17, [R0] ;  /* 0x0000000000117983 */ /* 0x0003620000100800 */
[----:B---3--:R-:W-:Y:S01]  /*59f0*/  LOP3.LUT P3, RZ, R62, 0x1, RZ, 0xc0, !PT ;  /* 0x000000013eff7812 */ /* 0x008fe2000786c0ff */
[----:B--2---:R-:W2:Y:S11]  /*5a00*/  MUFU.RCP R2, R8 ;  /* 0x0000000800027308 */ /* 0x004eb60000001000 */
[----:B------:R-:W-:Y:S01]  /*5a10*/  @!UPT UIADD3 URZ, UPT, UPT, URZ, URZ, URZ ;  /* 0x000000fffffff290 */ /* 0x000fe2000fffe0ff */
[----:B------:R-:W-:Y:S02]  /*5a20*/  @P3 MOV R31, R60 ;  /* 0x0000003c001f3202 */ /* 0x000fe40000000f00 */
[----:B------:R-:W-:Y:S01]  /*5a30*/  @P3 LOP3.LUT R29, R61, 0xffff, RZ, 0xc0, !PT ;  /* 0x0000ffff3d1d3812 */ /* 0x000fe200078ec0ff */
[----:B--2---:R-:W-:Y:S01]  /*5a40*/  VIADD R6, R2, 0xffffffe ;  /* 0x0ffffffe02067836 */ /* 0x004fe20000000000 */
[----:B------:R-:W-:Y:S03]  /*5a50*/  IABS R2, R65 ;  /* 0x0000004100027213 */ /* 0x000fe60000000000 */
[----:B------:R-:W2:Y:S02]  /*5a60*/  F2I.FTZ.U32.TRUNC.NTZ R7, R6 ;  /* 0x0000000600077305 */ /* 0x000ea4000021f000 */
[--C-:B--2---:R-:W-:Y:S02]  /*5a70*/  IMAD.MOV R4, RZ, RZ, -R7.reuse ;  /* 0x000000ffff047224 */ /* 0x104fe400078e0a07 */
[----:B------:R-:W-:Y:S02]  /*5a80*/  IMAD.MOV.U32 R6, RZ, RZ, RZ ;  /* 0x000000ffff067224 */ /* 0x000fe400078e00ff */
[----:B------:R-:W-:Y:S01]  /*5a90*/  IMAD R5, R4, R9, RZ ;  /* 0x0000000904057224 */ /* 0x000fe200078e02ff */
[----:B------:R-:W-:Y:S03]  /*5aa0*/  IABS R4, R19 ;  /* 0x0000001300047213 */ /* 0x000fe60000000000 */
[----:B------:R-:W-:Y:S02]  /*5ab0*/  IMAD.HI.U32 R7, R7, R5, R6 ;  /* 0x0000000507077227 */ /* 0x000fe400078e0006 */
[----:B------:R-:W2:Y:S04]  /*5ac0*/  I2F.RP R5, R2 ;  /* 0x0000000200057306 */ /* 0x000ea80000209400 */
[----:B------:R-:W-:Y:S04]  /*5ad0*/  IMAD.HI.U32 R10, R7, R4, RZ ;  /* 0x00000004070a7227 */ /* 0x000fe800078e00ff */
[----:B------:R-:W-:Y:S01]  /*5ae0*/  IMAD R4, R10, R3, R4 ;  /* 0x000000030a047224 */ /* 0x000fe200078e0204 */
[----:B------:R-:W-:Y:S04]  /*5af0*/  LOP3.LUT R3, R19, R76, RZ, 0x3c, !PT ;  /* 0x0000004c13037212 */ /* 0x000fe800078e3cff */
[----:B------:R-:W-:Y:S01]  /*5b00*/  ISETP.GT.U32.AND P0, PT, R9, R4, PT ;  /* 0x000000040900720c */ /* 0x000fe20003f04070 */
[----:B--2---:R-:W2:Y:S01]  /*5b10*/  MUFU.RCP R5, R5 ;  /* 0x0000000500057308 */ /* 0x004ea20000001000 */
[----:B------:R-:W-:Y:S11]  /*5b20*/  ISETP.GE.AND P1, PT, R3, RZ, PT ;  /* 0x000000ff0300720c */ /* 0x000ff60003f26270 */
[----:B------:R-:W-:Y:S02]  /*5b30*/  @!P0 IMAD.IADD R4, R4, 0x1, -R9 ;  /* 0x0000000104048824 */ /* 0x000fe400078e0a09 */
[----:B------:R-:W-:Y:S01]  /*5b40*/  @!P0 VIADD R10, R10, 0x1 ;  /* 0x000000010a0a8836 */ /* 0x000fe20000000000 */
[----:B------:R-:W-:Y:S02]  /*5b50*/  ISETP.NE.AND P0, PT, R76, RZ, PT ;  /* 0x000000ff4c00720c */ /* 0x000fe40003f05270 */
[----:B------:R-:W-:Y:S01]  /*5b60*/  ISETP.GE.U32.AND P2, PT, R4, R9, PT ;  /* 0x000000090400720c */ /* 0x000fe20003f46070 */
[----:B--2---:R-:W-:Y:S04]  /*5b70*/  VIADD R6, R5, 0xffffffe ;  /* 0x0ffffffe05067836 */ /* 0x004fe80000000000 */
[----:B------:R-:W2:Y:S08]  /*5b80*/  F2I.FTZ.U32.TRUNC.NTZ R7, R6 ;  /* 0x0000000600077305 */ /* 0x000eb0000021f000 */
[----:B------:R-:W-:Y:S05]  /*5b90*/  @P2 IADD3 R10, PT, PT, R10, 0x1, RZ ;  /* 0x000000010a0a2810 */ /* 0x000fea0007ffe0ff */
[----:B------:R-:W-:Y:S01]  /*5ba0*/  @!P1 IMAD.MOV R10, RZ, RZ, -R10 ;  /* 0x000000ffff0a9224 */ /* 0x000fe200078e0a0a */
[----:B------:R-:W-:Y:S01]  /*5bb0*/  @!P0 LOP3.LUT R10, RZ, R76, RZ, 0x33, !PT ;  /* 0x0000004cff0a8212 */ /* 0x000fe200078e33ff */
[--C-:B--2---:R-:W-:Y:S01]  /*5bc0*/  IMAD.MOV R3, RZ, RZ, -R7.reuse ;  /* 0x000000ffff037224 */ /* 0x104fe200078e0a07 */
[----:B------:R-:W-:Y:S01]  /*5bd0*/  ISETP.GE.AND P0, PT, R26, 0x1, PT ;  /* 0x000000011a00780c */ /* 0x000fe20003f06270 */
[----:B------:R-:W-:Y:S01]  /*5be0*/  IMAD.MOV.U32 R6, RZ, RZ, RZ ;  /* 0x000000ffff067224 */ /* 0x000fe200078e00ff */
[----:B------:R-:W-:Y:S01]  /*5bf0*/  LOP3.LUT R11, R10, R65, RZ, 0x3c, !PT ;  /* 0x000000410a0b7212 */ /* 0x000fe200078e3cff */
[----:B------:R-:W-:Y:S01]  /*5c00*/  IMAD R4, R3, R2, RZ ;  /* 0x0000000203047224 */ /* 0x000fe200078e02ff */
[----:B------:R-:W-:Y:S03]  /*5c10*/  IABS R3, R10 ;  /* 0x0000000a00037213 */ /* 0x000fe60000000000 */
[----:B------:R-:W-:Y:S06]  /*5c20*/  IMAD.HI.U32 R7, R7, R4, R6 ;  /* 0x0000000407077227 */ /* 0x000fec00078e0006 */
[----:B------:R-:W-:Y:S05]  /*5c30*/  IMAD.HI.U32 R12, R7, R3, RZ ;  /* 0x00000003070c7227 */ /* 0x000fea00078e00ff */
[----:B------:R-:W-:Y:S05]  /*5c40*/  IADD3 R4, PT, PT, -R12, RZ, RZ ;  /* 0x000000ff0c047210 */ /* 0x000fea0007ffe1ff */
[C---:B------:R-:W-:Y:S05]  /*5c50*/  IMAD R3, R2.reuse, R4, R3 ;  /* 0x0000000402037224 */ /* 0x040fea00078e0203 */
[----:B------:R-:W-:Y:S11]  /*5c60*/  ISETP.GT.U32.AND P4, PT, R2, R3, PT ;  /* 0x000000030200720c */ /* 0x000ff60003f84070 */
[----:B------:R-:W-:Y:S02]  /*5c70*/  @!UPT UIADD3 URZ, UPT, UPT, URZ, URZ, URZ ;  /* 0x000000fffffff290 */ /* 0x000fe4000fffe0ff */
[----:B------:R-:W-:Y:S05]  /*5c80*/  @!P4 IMAD.IADD R3, R3, 0x1, -R2 ;  /* 0x000000010303c824 */ /* 0x000fea00078e0a02 */
[----:B------:R-:W-:Y:S01]  /*5c90*/  ISETP.GE.U32.AND P2, PT, R3, R2, PT ;  /* 0x000000020300720c */ /* 0x000fe20003f46070 */
[----:B------:R-:W-:Y:S01]  /*5ca0*/  @!UPT UIADD3 URZ, UPT, UPT, URZ, URZ, URZ ;  /* 0x000000fffffff290 */ /* 0x000fe2000fffe0ff */
[----:B-1----:R-:W-:Y:S11]  /*5cb0*/  @!P0 BRA `(.L_x_88) ;  /* 0x0000000000a48947 */ /* 0x002ff60003800000 */
[----:B------:R-:W-:Y:S01]  /*5cc0*/  IMAD.HI.U32 R13, R68, R25, RZ ;  /* 0x00000019440d7227 */ /* 0x000fe200078e00ff */
        /* <DEDUP_REMOVED lines=8> */
[----:B------:R-:W-:Y:S01]  /*5d50*/  IMAD.HI.U32 R13, R29, R25, RZ ;  /* 0x000000191d0d7227 */ /* 0x000fe200078e00ff */
[----:B------:R-:W-:Y:S02]  /*5d60*/  SEL R7, R67, R14, !P5 ;  /* 0x0000000e43077207 */ /* 0x000fe40006800000 */
[----:B------:R-:W-:Y:S01]  /*5d70*/  SHF.R.U32.HI R18, RZ, R57, R18 ;  /* 0x00000039ff127219 */ /* 0x000fe20000011612 */
[-C--:B------:R-:W-:Y:S04]  /*5d80*/  IMAD.HI.U32 R14, R3, R22.reuse, RZ ;  /* 0x00000016030e7227 */ /* 0x080fe800078e00ff */
[----:B------:R-:W-:Y:S01]  /*5d90*/  IMAD.HI.U32 R16, R7, R22, RZ ;  /* 0x0000001607107227 */ /* 0x000fe200078e00ff */
[-C--:B------:R-:W-:Y:S02]  /*5da0*/  @P1 SHF.R.U32.HI R3, RZ, R23.reuse, R14 ;  /* 0x00000017ff031219 */ /* 0x080fe4000001160e */
[----:B------:R-:W-:Y:S02]  /*5db0*/  SHF.R.U32.HI R14, RZ, R66, R13 ;  /* 0x00000042ff0e7219 */ /* 0x000fe4000001160d */
[----:B------:R-:W-:Y:S01]  /*5dc0*/  @P1 SHF.R.U32.HI R7, RZ, R23, R16 ;  /* 0x00000017ff071219 */ /* 0x000fe20000011610 */
[C---:B------:R-:W-:Y:S01]  /*5dd0*/  IMAD R2, R26.reuse, R3, RZ ;  /* 0x000000031a027224 */ /* 0x040fe200078e02ff */
[----:B------:R-:W-:Y:S02]  /*5de0*/  SEL R5, R29, R14, !P0 ;  /* 0x0000000e1d057207 */ /* 0x000fe40004000000 */
[----:B------:R-:W-:Y:S01]  /*5df0*/  SEL R3, R31, R18, !P5 ;  /* 0x000000121f037207 */ /* 0x000fe20006800000 */
[----:B------:R-:W-:Y:S01]  /*5e00*/  IMAD R4, R26, R7, RZ ;  /* 0x000000071a047224 */ /* 0x000fe200078e02ff */
[C---:B------:R-:W-:Y:S01]  /*5e10*/  ISETP.GE.AND P0, PT, R5.reuse, R2, PT ;  /* 0x000000020500720c */ /* 0x040fe20003f06270 */
[----:B------:R-:W-:Y:S03]  /*5e20*/  IMAD.HI.U32 R6, R5, R22, RZ ;  /* 0x0000001605067227 */ /* 0x000fe600078e00ff */
[----:B------:R-:W-:Y:S01]  /*5e30*/  ISETP.GE.OR P0, PT, R3, R4, P0 ;  /* 0x000000040300720c */ /* 0x000fe20000706670 */
[----:B------:R-:W-:Y:S01]  /*5e40*/  IMAD.MOV R4, RZ, RZ, -R3 ;  /* 0x000000ffff047224 */ /* 0x000fe200078e0a03 */
[-C--:B------:R-:W-:Y:S03]  /*5e50*/  SHF.R.U32.HI R6, RZ, R23.reuse, R6 ;  /* 0x00000017ff067219 */ /* 0x080fe60000011606 */
[----:B------:R-:W-:Y:S01]  /*5e60*/  IMAD R31, R28, R4, R31 ;  /* 0x000000041c1f7224 */ /* 0x000fe200078e021f */
[----:B------:R-:W-:Y:S05]  /*5e70*/  SEL R9, R5, R6, !P1 ;  /* 0x0000000605097207 */ /* 0x000fea0004800000 */
[----:B------:R-:W-:Y:S02]  /*5e80*/  IMAD.MOV R6, RZ, RZ, -R9 ;  /* 0x000000ffff067224 */ /* 0x000fe400078e0a09 */
[C---:B------:R-:W-:Y:S04]  /*5e90*/  @!P0 IMAD.HI.U32 R2, R3.reuse, R22, RZ ;  /* 0x0000001603028227 */ /* 0x040fe800078e00ff */
[----:B------:R-:W-:Y:S01]  /*5ea0*/  IMAD R6, R26, R6, R5 ;  /* 0x000000061a067224 */ /* 0x000fe200078e0205 */
[----:B------:R-:W-:Y:S04]  /*5eb0*/  @!P0 SHF.R.U32.HI R2, RZ, R23, R2 ;  /* 0x00000017ff028219 */ /* 0x000fe80000011602 */
[----:B------:R-:W-:Y:S02]  /*5ec0*/  @!P0 SEL R0, R3, R2, !P1 ;  /* 0x0000000203008207 */ /* 0x000fe40004800000 */
[----:B------:R-:W-:Y:S02]  /*5ed0*/  IADD3 R2, PT, PT, -R5, RZ, RZ ;  /* 0x000000ff05027210 */ /* 0x000fe40007ffe1ff */
[----:B------:R-:W-:Y:S01]  /*5ee0*/  @!P0 IADD3 R8, PT, PT, R9, -R0, RZ ;  /* 0x8000000009088210 */ /* 0x000fe20007ffe0ff */
[----:B------:R-:W-:Y:S02]  /*5ef0*/  @!P0 IMAD R0, R7, R6, R0 ;  /* 0x0000000607008224 */ /* 0x000fe400078e0200 */
[----:B------:R-:W-:Y:S02]  /*5f00*/  IMAD R29, R24, R2, R29 ;  /* 0x00000002181d7224 */ /* 0x000fe400078e021d */
[----:B------:R-:W-:Y:S02]  /*5f10*/  @!P0 IMAD R5, R8, R26, R3 ;  /* 0x0000001a08058224 */ /* 0x000fe400078e0203 */
[----:B------:R-:W-:Y:S04]  /*5f20*/  @!P0 IMAD.MOV.U32 R3, RZ, RZ, R0 ;  /* 0x000000ffff038224 */ /* 0x000fe800078e0000 */
[----:B------:R-:W-:Y:S02]  /*5f30*/  IMAD R31, R3, R28, R31 ;  /* 0x0000001c031f7224 */ /* 0x000fe400078e021f */
[----:B------:R-:W-:Y:S07]  /*5f40*/  IMAD R29, R5, R24, R29 ;  /* 0x00000018051d7224 */ /* 0x000fee00078e021d */
.L_x_88:
[----:B------:R-:W-:Y:S01]  /*5f50*/  ISETP.NE.AND P0, PT, R27, 0x1, PT ;  /* 0x000000011b00780c */ /* 0x000fe20003f05270 */
[----:B------:R-:W1:Y:S01]  /*5f60*/  LDC.64 R4, c[0x0][0xb18] ;  /* 0x0002c600ff047b82 */ /* 0x000e620000000a00 */
[----:B------:R-:W-:Y:S01]  /*5f70*/  R2UR UR4, R11 ;  /* 0x000000000b0472ca */ /* 0x000fe200000e0000 */
[----:B------:R-:W-:Y:S01]  /*5f80*/  @!P4 VIADD R12, R12, 0x1 ;  /* 0x000000010c0cc836 */ /* 0x000fe20000000000 */
[----:B------:R-:W-:Y:S01]  /*5f90*/  ISETP.NE.AND P1, PT, R65, RZ, PT ;  /* 0x000000ff4100720c */ /* 0x000fe20003f25270 */
[----:B------:R-:W-:Y:S01]  /*5fa0*/  IMAD.MOV R8, RZ, RZ, -R10 ;  /* 0x000000ffff087224 */ /* 0x000fe200078e0a0a */
[----:B------:R-:W-:Y:S01]  /*5fb0*/  R2UR UR42, R21 ;  /* 0x00000000152a72ca */ /* 0x000fe200000e0000 */
[----:B------:R-:W-:Y:S01]  /*5fc0*/  @P2 VIADD R12, R12, 0x1 ;  /* 0x000000010c0c2836 */ /* 0x000fe20000000000 */
[----:B------:R-:W-:Y:S01]  /*5fd0*/  R2UR UR43, R10 ;  /* 0x000000000a2b72ca */ /* 0x000fe200000e0000 */
[----:B------:R-:W2:Y:S01]  /*5fe0*/  LDC.64 R6, c[0x0][0xb10] ;  /* 0x0002c400ff067b82 */ /* 0x000ea20000000a00 */
[----:B------:R-:W-:Y:S01]  /*5ff0*/  R2UR UR5, R65 ;  /* 0x00000000410572ca */ /* 0x000fe200000e0000 */
[----:B------:R-:W-:Y:S01]  /*6000*/  IMAD R19, R76, R8, R19 ;  /* 0x000000084c137224 */ /* 0x000fe200078e0213 */
[----:B------:R-:W-:Y:S01]  /*6010*/  R2UR UR44, R12 ;  /* 0x000000000c2c72ca */ /* 0x000fe200000e0000 */
[----:B------:R-:W-:Y:S04]  /*6020*/  BSSY.RECONVERGENT B6, `(.L_x_89) ;  /* 0x000003d000067945 */ /* 0x000fe80003800200 */
[----:B------:R-:W3:Y:S01]  /*6030*/  @!P0 LDC R0, c[0x0][0xb20] ;  /* 0x0002c800ff008b82 */ /* 0x000ee20000000800 */
[----:B------:R-:W-:Y:S01]  /*6040*/  R2UR UR51, R19 ;  /* 0x00000000133372ca */ /* 0x000fe200000e0000 */
[----:B------:R-:W-:Y:S01]  /*6050*/  UISETP.GE.AND UP1, UPT, UR4, URZ, UPT ;  /* 0x000000ff0400728c */ /* 0x000fe2000bf26270 */
[----:B------:R-:W-:Y:S05]  /*6060*/  R2UR UR4, R65 ;  /* 0x00000000410472ca */ /* 0x000fea00000e0000 */
[----:B------:R-:W4:Y:S01]  /*6070*/  @!P0 LDC R2, c[0x0][0xb0c] ;  /* 0x0002c300ff028b82 */ /* 0x000f220000000800 */
[----:B------:R-:W-:Y:S01]  /*6080*/  VOTEU.ALL UP0, P1 ;  /* 0x0000000000ff7886 */ /* 0x000fe20000800000 */
[----:B------:R-:W-:Y:S01]  /*6090*/  USHF.L.U32 UR42, UR42, 0x6, URZ ;  /* 0x000000062a2a7899 */ /* 0x000fe200080006ff */
[----:B-1----:R-:W-:Y:S01]  /*60a0*/  @!P0 ISETP.NE.AND P1, PT, R4, 0x1, PT ;  /* 0x000000010400880c */ /* 0x002fe20003f25270 */
[----:B------:R-:W-:Y:S01]  /*60b0*/  @!P0 IMAD.HI.U32 R3, R29, R5, RZ ;  /* 0x000000051d038227 */ /* 0x000fe200078e00ff */
[----:B------:R-:W-:Y:S02]  /*60c0*/  @!UP1 UIADD3 UR44, UPT, UPT, -UR44, URZ, URZ ;  /* 0x000000ff2c2c9290 */ /* 0x000fe4000fffe1ff */
[----:B------:R-:W-:Y:S02]  /*60d0*/  USHF.L.U32 UR51, UR51, 0x7, URZ ;  /* 0x0000000733337899 */ /* 0x000fe400080006ff */
[----:B------:R-:W-:Y:S01]  /*60e0*/  @!UP0 ULOP3.LUT UR44, URZ, UR4, URZ, 0x33, !UPT ;  /* 0x00000004ff2c8292 */ /* 0x000fe2000f8e33ff */
[----:B--2---:R-:W-:Y:S05]  /*60f0*/  @!P0 IMAD.HI.U32 R6, R31, R6, RZ ;  /* 0x000000061f068227 */ /* 0x004fea00078e00ff */
[----:B------:R-:W-:Y:S01]  /*6100*/  @!P0 SHF.R.U32.HI R6, RZ, R7, R6 ;  /* 0x00000007ff068219 */ /* 0x000fe20000011606 */
[----:B------:R-:W-:Y:S01]  /*6110*/  IMAD R8, RZ, RZ, -UR44 ;  /* 0x8000002cff087e24 */ /* 0x000fe2000f8e02ff */
[----:B---3--:R-:W-:Y:S02]  /*6120*/  @!P0 SHF.R.U32.HI R0, RZ, R0, R3 ;  /* 0x00000000ff008219 */ /* 0x008fe40000011603 */
[----:B----4-:R-:W-:Y:S02]  /*6130*/  @!P0 ISETP.NE.AND P2, PT, R2, 0x1, PT ;  /* 0x000000010200880c */ /* 0x010fe40003f45270 */
[----:B------:R-:W-:Y:S02]  /*6140*/  @!P0 SEL R3, R29, R0, !P1 ;  /* 0x000000001d038207 */ /* 0x000fe40004800000 */
[----:B------:R-:W-:Y:S02]  /*6150*/  R2UR UR4, R8 ;  /* 0x00000000080472ca */ /* 0x000fe400000e0000 */
[----:B------:R-:W-:Y:S02]  /*6160*/  LOP3.LUT P1, RZ, R75, 0x1b0, RZ, 0xc0, !PT ;  /* 0x000001b04bff7812 */ /* 0x000fe4000782c0ff */
[----:B------:R-:W-:Y:S02]  /*6170*/  @P3 SHF.R.U32.HI R8, RZ, 0x10, R61 ;  /* 0x00000010ff083819 */ /* 0x000fe4000001163d */
[----:B------:R-:W-:Y:S02]  /*6180*/  @!P0 SEL R6, R31, R6, !P2 ;  /* 0x000000061f068207 */ /* 0x000fe40005000000 */
[----:B------:R-:W-:Y:S03]  /*6190*/  @P3 R2UR UR52, R8 ;  /* 0x00000000083432ca */ /* 0x000fe600000e0000 */
[----:B------:R-:W-:Y:S02]  /*61a0*/  @!P0 IMAD.IADD R0, R3, 0x1, -R6 ;  /* 0x0000000103008824 */ /* 0x000fe400078e0a06 */
[----:B------:R-:W-:Y:S01]  /*61b0*/  @!P0 IMAD.IADD R3, R6, 0x1, -R3 ;  /* 0x0000000106038824 */ /* 0x000fe200078e0a03 */
[----:B------:R-:W-:Y:S01]  /*61c0*/  UIMAD UR43, UR5, UR4, UR43 ;  /* 0x00000004052b72a4 */ /* 0x000fe2000f8e022b */
[----:B------:R-:W-:Y:S02]  /*61d0*/  @!P0 IMAD R31, R0, R2, R31 ;  /* 0x00000002001f8224 */ /* 0x000fe400078e021f */
[----:B------:R-:W-:Y:S01]  /*61e0*/  @!P0 IMAD R29, R3, R4, R29 ;  /* 0x00000004031d8224 */ /* 0x000fe200078e021d */
[----:B------:R-:W-:Y:S08]  /*61f0*/  @!P1 BRA `(.L_x_90) ;  /* 0x00000000007c9947 */ /* 0x000ff00003800000 */
[----:B------:R-:W1:Y:S01]  /*6200*/  LDCU.64 UR8, c[0x4][0x80] ;  /* 0x01001000ff0877ac */ /* 0x000e620008000a00 */
[----:B------:R-:W-:Y:S01]  /*6210*/  MOV R2, 0x0 ;  /* 0x0000000000027802 */ /* 0x000fe20000000f00 */
[----:B------:R-:W-:Y:S02]  /*6220*/  HFMA2 R12, -RZ, RZ, 0, 5.9604644775390625e-08 ;  /* 0x00000001ff0c7431 */ /* 0x000fe400000001ff */
[----:B------:R-:W-:Y:S01]  /*6230*/  IMAD.MOV.U32 R8, RZ, RZ, 0x70 ;  /* 0x00000070ff087424 */ /* 0x000fe200078e00ff */
[----:B------:R2:W3:Y:S01]  /*6240*/  LDC.64 R14, c[0x4][R2] ;  /* 0x01000000020e7b82 */ /* 0x0004e20000000a00 */
[----:B------:R-:W4:Y:S01]  /*6250*/  LDCU.64 UR6, c[0x4][0x88] ;  /* 0x01001100ff0677ac */ /* 0x000f220008000a00 */
[----:B------:R-:W-:Y:S01]  /*6260*/  IMAD.MOV.U32 R13, RZ, RZ, RZ ;  /* 0x000000ffff0d7224 */ /* 0x000fe200078e00ff */
[----:B------:R-:W2:Y:S01]  /*6270*/  LDCU.64 UR4, c[0x4][0x8] ;  /* 0x01000100ff0477ac */ /* 0x000ea20008000a00 */
[----:B-1----:R-:W-:Y:S01]  /*6280*/  MOV R5, UR9 ;  /* 0x0000000900057c02 */ /* 0x002fe20008000f00 */
[----:B------:R-:W-:Y:S01]  /*6290*/  IMAD.U32 R4, RZ, RZ, UR8 ;  /* 0x00000008ff047e24 */ /* 0x000fe2000f8e00ff */
[----:B----4-:R-:W-:Y:S01]  /*62a0*/  MOV R7, UR7 ;  /* 0x0000000700077c02 */ /* 0x010fe20008000f00 */
[----:B------:R-:W-:Y:S01]  /*62b0*/  IMAD.U32 R6, RZ, RZ, UR6 ;  /* 0x00000006ff067e24 */ /* 0x000fe2000f8e00ff */
[----:B--2---:R-:W-:Y:S01]  /*62c0*/  MOV R11, UR5 ;  /* 0x00000005000b7c02 */ /* 0x004fe20008000f00 */
[----:B------:R-:W-:Y:S02]  /*62d0*/  IMAD.U32 R10, RZ, RZ, UR4 ;  /* 0x00000004ff0a7e24 */ /* 0x000fe4000f8e00ff */
[----:B------:R-:W-:Y:S07]  /*62e0*/  LEPC R20, `(.L_x_91) ;  /* 0x000000001014794e */ /* 0x000fee0000000000 */
[----:B---3-5:R-:W-:Y:S05]  /*62f0*/  CALL.ABS.NOINC R14 ;  /* 0x000000000e007343 */ /* 0x028fea0003c00000 */
.L_x_91:
[----:B------:R-:W1:Y:S01]  /*6300*/  LDCU.64 UR8, c[0x4][0x80] ;  /* 0x01001000ff0877ac */ /* 0x000e620008000a00 */
[----:B------:R-:W2:Y:S01]  /*6310*/  LDC.64 R2, c[0x4][R2] ;  /* 0x0100000002027b82 */ /* 0x000ea20000000a00 */
[----:B------:R-:W-:Y:S02]  /*6320*/  HFMA2 R12, -RZ, RZ, 0, 5.9604644775390625e-08 ;  /* 0x00000001ff0c7431 */ /* 0x000fe400000001ff */
[----:B------:R-:W-:Y:S02]  /*6330*/  IMAD.MOV.U32 R8, RZ, RZ, 0x70 ;  /* 0x00000070ff087424 */ /* 0x000fe400078e00ff */
[----:B------:R-:W-:Y:S01]  /*6340*/  IMAD.MOV.U32 R13, RZ, RZ, RZ ;  /* 0x000000ffff0d7224 */ /* 0x000fe200078e00ff */
[----:B------:R-:W3:Y:S01]  /*6350*/  LDCU.64 UR6, c[0x4][0x88] ;  /* 0x01001100ff0677ac */ /* 0x000ee20008000a00 */
[----:B------:R-:W4:Y:S01]  /*6360*/  LDCU.64 UR4, c[0x4][0x8] ;  /* 0x01000100ff0477ac */ /* 0x000f220008000a00 */
[----:B-1----:R-:W-:Y:S02]  /*6370*/  MOV R4, UR8 ;  /* 0x0000000800047c02 */ /* 0x002fe40008000f00 */
[----:B------:R-:W-:Y:S02]  /*6380*/  MOV R5, UR9 ;  /* 0x0000000900057c02 */ /* 0x000fe40008000f00 */
[----:B---3--:R-:W-:Y:S01]  /*6390*/  MOV R7, UR7 ;  /* 0x0000000700077c02 */ /* 0x008fe20008000f00 */
[----:B------:R-:W-:Y:S01]  /*63a0*/  IMAD.U32 R6, RZ, RZ, UR6 ;  /* 0x00000006ff067e24 */ /* 0x000fe2000f8e00ff */
[----:B----4-:R-:W-:Y:S01]  /*63b0*/  MOV R11, UR5 ;  /* 0x00000005000b7c02 */ /* 0x010fe20008000f00 */
[----:B------:R-:W-:Y:S02]  /*63c0*/  IMAD.U32 R10, RZ, RZ, UR4 ;  /* 0x00000004ff0a7e24 */ /* 0x000fe4000f8e00ff */
[----:B------:R-:W-:Y:S07]  /*63d0*/  LEPC R20, `(.L_x_90) ;  /* 0x000000001014794e */ /* 0x000fee0000000000 */
[----:B--2---:R-:W-:Y:S05]  /*63e0*/  CALL.ABS.NOINC R2 ;  /* 0x0000000002007343 */ /* 0x004fea0003c00000 */
.L_x_90:
[----:B------:R-:W-:Y:S05]  /*63f0*/  BSYNC.RECONVERGENT B6 ;  /* 0x0000000000067941 */ /* 0x000fea0003800200 */
.L_x_89:
[----:B------:R-:W-:Y:S01]  /*6400*/  ISETP.NE.U32.AND P3, PT, R54, RZ, PT ;  /* 0x000000ff3600720c */ /* 0x000fe20003f65070 */
[----:B------:R-:W-:Y:S01]  /*6410*/  UISETP.NE.AND UP2, UPT, UR49, URZ, UPT ;  /* 0x000000ff3100728c */ /* 0x000fe2000bf45270 */
[----:B------:R-:W-:Y:S01]  /*6420*/  ISETP.NE.U32.AND P2, PT, RZ, UR36, PT ;  /* 0x00000024ff007c0c */ /* 0x000fe2000bf45070 */
[----:B------:R-:W-:Y:S01]  /*6430*/  UISETP.NE.U32.AND UP1, UPT, UR38, URZ, UPT ;  /* 0x000000ff2600728c */ /* 0x000fe2000bf25070 */
[----:B------:R-:W-:Y:S01]  /*6440*/  ISETP.NE.AND.EX P3, PT, R55, RZ, PT, P3 ;  /* 0x000000ff3700720c */ /* 0x000fe20003f65330 */
[----:B------:R-:W-:Y:S01]  /*6450*/  UPLOP3.LUT UP0, UPT, UPT, UPT, UPT, 0x40, 0x4 ;  /* 0x000000000004789c */ /* 0x000fe20003f0e870 */
[----:B------:R-:W-:Y:S01]  /*6460*/  ISETP.NE.AND.EX P2, PT, RZ, UR37, PT, P2 ;  /* 0x00000025ff007c0c */ /* 0x000fe2000bf45320 */
[----:B------:R-:W-:Y:S01]  /*6470*/  UISETP.NE.AND.EX UP1, UPT, UR39, URZ, UPT, UP1 ;  /* 0x000000ff2700728c */ /* 0x000fe2000bf25310 */
[----:B------:R-:W-:Y:S04]  /*6480*/  PLOP3.LUT P4, PT, PT, PT, UP2, 0x80, 0x8 ;  /* 0x000000000008781c */ /* 0x000fe80003f8f028 */
[----:B------:R-:W-:Y:S01]  /*6490*/  P2R R80, PR, RZ, 0x10 ;  /* 0x00000010ff507803 */ /* 0x000fe20000000000 */
[----:B------:R-:W-:Y:S06]  /*64a0*/  @UP2 UPLOP3.LUT UP0, UPT, UPT, UPT, UP1, 0x80, 0x8 ;  /* 0x000000000008289c */ /* 0x000fec0003f0f010 */
[----:B------:R-:W-:Y:S01]  /*64b0*/  PLOP3.LUT P0, PT, PT, PT, UP0, 0x80, 0x8 ;  /* 0x000000000008781c */ /* 0x000fe20003f0f008 */
[----:B------:R-:W-:Y:S01]  /*64c0*/  @!UPT UIADD3 URZ, UPT, UPT, URZ, URZ, URZ ;  /* 0x000000fffffff290 */ /* 0x000fe2000fffe0ff */
[----:B------:R-:W-:Y:S11]  /*64d0*/  BRA.U !UP1, `(.L_x_92) ;  /* 0x0000000109387547 */ /* 0x000ff6000b800000 */
[----:B------:R-:W-:Y:S01]  /*64e0*/  UISETP.NE.U32.AND UP0, UPT, UR36, URZ, UPT ;  /* 0x000000ff2400728c */ /* 0x000fe2000bf05070 */
[----:B------:R-:W-:Y:S02]  /*64f0*/  HFMA2 R0, -RZ, RZ, 0, 5.9604644775390625e-08 ;  /* 0x00000001ff007431 */ /* 0x000fe400000001ff */
[----:B------:R-:W-:Y:S01]  /*6500*/  IMAD.MOV.U32 R59, RZ, RZ, 0x1 ;  /* 0x00000001ff3b7424 */ /* 0x000fe200078e00ff */
[----:B------:R-:W-:Y:S06]  /*6510*/  UISETP.NE.AND.EX UP0, UPT, UR37, URZ, UPT, UP0 ;  /* 0x000000ff2500728c */ /* 0x000fec000bf05300 */
[----:B------:R-:W-:Y:S05]  /*6520*/  PLOP3.LUT P1, PT, PT, PT, UP0, 0x80, 0x8 ;  /* 0x000000000008781c */ /* 0x000fea0003f2f008 */
[----:B------:R-:W1:Y:S01]  /*6530*/  @UP0 LDCU.64 UR6, c[0x0][0x888] ;  /* 0x00011100ff0607ac */ /* 0x000e620008000a00 */
[----:B------:R-:W-:Y:S07]  /*6540*/  @UP0 UIMAD UR4, UR45, UR38, URZ ;  /* 0x000000262d0402a4 */ /* 0x000fee000f8e02ff */
[----:B------:R-:W-:Y:S01]  /*6550*/  @!P1 PRMT R59, R0, 0x7610, R59 ;  /* 0x00007610003b9816 */ /* 0x000fe2000000003b */
[----:B-1----:R-:W-:Y:S03]  /*6560*/  @UP0 UIMAD.WIDE UR6, UR4, 0x4, UR6 ;  /* 0x00000004040608a5 */ /* 0x002fe6000f8e0206 */
[----:B------:R-:W1:Y:S03]  /*6570*/  @!UP0 LDCU UR4, c[0x0][0x880] ;  /* 0x00011000ff0487ac */ /* 0x000e660008000800 */
[----:B------:R-:W-:Y:S01]  /*6580*/  IMAD.U32 R2, RZ, RZ, UR6 ;  /* 0x00000006ff027e24 */ /* 0x000fe2000f8e00ff */
[----:B------:R-:W-:Y:S05]  /*6590*/  MOV R3, UR7 ;  /* 0x0000000700037c02 */ /* 0x000fea0008000f00 */
[----:B-----5:R2:W5:Y:S02]  /*65a0*/  @P1 LDG.E R35, desc[UR46][R2.64] ;  /* 0x0000002e02231981 */ /* 0x020564000c1e1900 */
[----:B-12---:R-:W-:Y:S02]  /*65b0*/  @!P1 IMAD.U32 R35, RZ, RZ, UR4 ;  /* 0x00000004ff239e24 */ /* 0x006fe4000f8e00ff */
.L_x_92:
[----:B------:R-:W-:Y:S05]  /*65c0*/  @!P3 BRA `(.L_x_93) ;  /* 0x000000000020b947 */ /* 0x000fea0003800000 */
[----:B------:R-:W-:Y:S04]  /*65d0*/  ISETP.NE.U32.AND P1, PT, R52, RZ, PT ;  /* 0x000000ff3400720c */ /* 0x000fe80003f25070 */
[----:B------:R-:W-:Y:S11]  /*65e0*/  ISETP.NE.AND.EX P1, PT, R53, RZ, PT, P1 ;  /* 0x000000ff3500720c */ /* 0x000ff60003f25310 */
[----:B------:R-:W-:Y:S02]  /*65f0*/  @!UPT UIADD3 URZ, UPT, UPT, URZ, URZ, URZ ;  /* 0x000000fffffff290 */ /* 0x000fe4000fffe0ff */
[----:B------:R-:W1:Y:S01]  /*6600*/  @P1 LDC.64 R2, c[0x0][0x8a8] ;  /* 0x00022a00ff021b82 */ /* 0x000e620000000a00 */
[----:B------:R-:W-:Y:S04]  /*6610*/  @P1 IMAD R0, R54, UR45, RZ ;  /* 0x0000002d36001c24 */ /* 0x000fe8000f8e02ff */
[----:B-1----:R-:W-:Y:S05]  /*6620*/  @P1 IMAD.WIDE R2, R0, 0x4, R2 ;  /* 0x0000000400021825 */ /* 0x002fea00078e0202 */
[----:B-----5:R1:W5:Y:S02]  /*6630*/  @P1 LDG.E R33, desc[UR46][R2.64] ;  /* 0x0000002e02211981 */ /* 0x020364000c1e1900 */
[----:B-1----:R-:W2:Y:S02]  /*6640*/  @!P1 LDC R33, c[0x0][0x8a0] ;  /* 0x00022800ff219b82 */ /* 0x002ea40000000800 */
.L_x_93:
[----:B-----5:R-:W-:Y:S01]  /*6650*/  FSETP.NEU.AND P1, PT, R35, RZ, PT ;  /* 0x000000ff2300720b */ /* 0x020fe20003f2d000 */
[----:B------:R-:W-:Y:S01]  /*6660*/  IMAD.SHL.U32 R84, R72, 0x2, RZ ;  /* 0x0000000248547824 */ /* 0x000fe200078e00ff */
[----:B------:R-:W-:Y:S01]  /*6670*/  SEL R3, RZ, 0xffffffff, P2 ;  /* 0xffffffffff037807 */ /* 0x000fe20001000000 */
[----:B------:R-:W-:Y:S01]  /*6680*/  BSSY B1, `(.L_x_94) ;  /* 0x000002c000017945 */ /* 0x000fe20003800000 */
[----:B------:R-:W-:Y:S01]  /*6690*/  @P4 LOP3.LUT P2, RZ, R59, 0xff, RZ, 0xc0, !PT ;  /* 0x000000ff3bff4812 */ /* 0x000fe2000784c0ff */
[----:B------:R-:W-:Y:S01]  /*66a0*/  VIADD R82, R84, UR50 ;  /* 0x0000003254527c36 */ /* 0x000fe20008000000 */
[----:B------:R-:W-:Y:S01]  /*66b0*/  @P4 SEL R4, RZ, 0xffffffff, P1 ;  /* 0xffffffffff044807 */ /* 0x000fe20000800000 */
[----:B------:R-:W-:Y:S01]  /*66c0*/  IMAD.MOV.U32 R85, RZ, RZ, 0x1 ;  /* 0x00000001ff557424 */ /* 0x000fe200078e00ff */
[----:B------:R-:W-:Y:S01]  /*66d0*/  LOP3.LUT R71, R71, 0x1, RZ, 0x3c, !PT ;  /* 0x0000000147477812 */ /* 0x000fe200078e3cff */
[----:B------:R-:W-:Y:S01]  /*66e0*/  IMAD.IADD R34, R32, 0x1, R17 ;  /* 0x0000000120227824 */ /* 0x000fe200078e0211 */
[----:B------:R-:W-:Y:S01]  /*66f0*/  @P0 SEL R4, R3, R4, !P2 ;  /* 0x0000000403040207 */ /* 0x000fe20005000000 */
[----:B------:R-:W-:Y:S01]  /*6700*/  IMAD.MOV.U32 R39, RZ, RZ, RZ ;  /* 0x000000ffff277224 */ /* 0x000fe200078e00ff */
[----:B------:R-:W-:Y:S02]  /*6710*/  LEA R83, R30, UR50, 0x3 ;  /* 0x000000321e537c11 */ /* 0x000fe4000f8e18ff */
[----:B------:R-:W-:Y:S02]  /*6720*/  CS2R R50, SRZ ;  /* 0x0000000000327805 */ /* 0x000fe4000001ff00 */
[----:B------:R-:W-:Y:S02]  /*6730*/  @P4 LOP3.LUT R79, R4, 0x1, RZ, 0xc0, !PT ;  /* 0x00000001044f4812 */ /* 0x000fe400078ec0ff */
[----:B------:R-:W-:Y:S02]  /*6740*/  CS2R R48, SRZ ;  /* 0x0000000000307805 */ /* 0x000fe4000001ff00 */
[----:B------:R-:W-:Y:S02]  /*6750*/  SHF.L.U32 R0, R70, 0x1f, RZ ;  /* 0x0000001f46007819 */ /* 0x000fe400000006ff */
[----:B------:R-:W-:Y:S02]  /*6760*/  CS2R R42, SRZ ;  /* 0x00000000002a7805 */ /* 0x000fe4000001ff00 */
[----:B------:R-:W-:Y:S02]  /*6770*/  ISETP.NE.U32.OR P5, PT, R79, 0x1, !P4 ;  /* 0x000000014f00780c */ /* 0x000fe400067a5470 */
[----:B------:R-:W-:Y:S02]  /*6780*/  CS2R R40, SRZ ;  /* 0x0000000000287805 */ /* 0x000fe4000001ff00 */
[----:B------:R-:W-:Y:S01]  /*6790*/  PLOP3.LUT P0, PT, PT, PT, UP1, 0x80, 0x8 ;  /* 0x000000000008781c */ /* 0x000fe20003f0f018 */
[----:B------:R-:W-:Y:S01]  /*67a0*/  IMAD.IADD R81, R77, 0x1, R82 ;  /* 0x000000014d517824 */ /* 0x000fe200078e0252 */
[----:B------:R-:W-:Y:S02]  /*67b0*/  LOP3.LUT P2, R78, R59, 0xff, RZ, 0xc0, !PT ;  /* 0x000000ff3b4e7812 */ /* 0x000fe4000784c0ff */
[----:B------:R-:W-:Y:S05]  /*67c0*/  SEL R86, RZ, 0xffffffff, P1 ;  /* 0xffffffffff567807 */ /* 0x000fea0000800000 */
[----:B------:R-:W-:Y:S04]  /*67d0*/  @P5 SHF.L.U32 R2, R71, 0x1f, RZ ;  /* 0x0000001f47025819 */ /* 0x000fe800000006ff */
[----:B------:R-:W-:Y:S01]  /*67e0*/  @P0 SEL R86, R3, R86, !P2 ;  /* 0x0000005603560207 */ /* 0x000fe20005000000 */
[----:B------:R-:W1:Y:S03]  /*67f0*/  @P5 SYNCS.PHASECHK.TRANS64.TRYWAIT P4, [UR50+0x80], R2 ;  /* 0x00008002ff0055a7 */ /* 0x000e660008081132 */
[----:B------:R-:W-:Y:S01]  /*6800*/  LOP3.LUT R86, R86, 0x1, RZ, 0xc0, !PT ;  /* 0x0000000156567812 */ /* 0x000fe200078ec0ff */
[----:B------:R3:W4:Y:S01]  /*6810*/  SYNCS.PHASECHK.TRANS64.TRYWAIT P3, [R83+URZ+0xe0], R0 ;  /* 0x0000e000530075a7 */ /* 0x00072200080611ff */
[----:B-1----:R-:W-:Y:S01]  /*6820*/  @P5 SEL R85, RZ, 0x1, !P4 ;  /* 0x00000001ff555807 */ /* 0x002fe20006000000 */
[----:B---3--:R-:W-:Y:S06]  /*6830*/  @!P5 BRA `(.L_x_95) ;  /* 0x000000000040d947 */ /* 0x008fec0003800000 */
[----:B------:R-:W-:Y:S01]  /*6840*/  ISETP.NE.AND P1, PT, R85, RZ, PT ;  /* 0x000000ff5500720c */ /* 0x000fe20003f25270 */
[----:B------:R-:W-:Y:S01]  /*6850*/  BSSY B0, `(.L_x_96) ;  /* 0x000000a000007945 */ /* 0x000fe20003800000 */
[----:B------:R-:W-:Y:S01]  /*6860*/  ISETP.NE.U32.AND P0, PT, R86, 0x1, PT ;  /* 0x000000015600780c */ /* 0x000fe20003f05070 */
[----:B------:R-:W-:Y:S01]  /*6870*/  IMAD.MOV.U32 R50, RZ, RZ, RZ ;  /* 0x000000ffff327224 */ /* 0x000fe200078e00ff */
[----:B------:R-:W-:Y:S02]  /*6880*/  CS2R R42, SRZ ;  /* 0x00000000002a7805 */ /* 0x000fe4000001ff00 */
[----:B------:R-:W-:Y:S02]  /*6890*/  CS2R R40, SRZ ;  /* 0x0000000000287805 */ /* 0x000fe4000001ff00 */
[----:B------:R-:W-:Y:S05]  /*68a0*/  CS2R R48, SRZ ;  /* 0x0000000000307805 */ /* 0x000fea000001ff00 */
[----:B------:R-:W-:Y:S05]  /*68b0*/  @P1 BRA `(.L_x_97) ;  /* 0x00000000000c1947 */ /* 0x000fea0003800000 */
[----:B------:R-:W-:Y:S04]  /*68c0*/  SHF.L.U32 R3, R71, 0x1f, RZ ;  /* 0x0000001f47037819 */ /* 0x000fe800000006ff */
[----:B------:R-:W1:Y:S02]  /*68d0*/  SYNCS.PHASECHK.TRANS64.TRYWAIT P1, [UR50+0x80], R3 ;  /* 0x00008003ff0075a7 */ /* 0x000e640008021132 */
[----:B-1----:R-:W-:Y:S05]  /*68e0*/  @!P1 BRA `(.L_x_98) ;  /* 0x0000002c00709947 */ /* 0x002fea0003800000 */
.L_x_97:
[----:B------:R-:W-:Y:S05]  /*68f0*/  BSYNC B0 ;  /* 0x0000000000007941 */ /* 0x000fea0003800000 */
.L_x_96:
[----:B------:R-:W-:Y:S05]  /*6900*/  @P0 WARPSYNC.ALL ;  /* 0x0000000000000948 */ /* 0x000fea0003800000 */
[----:B------:R3:W1:Y:S01]  /*6910*/  @P0 LDSM.16.M88.4 R40, [R84+UR50+0x200] ;  /* 0x000200325428083b */ /* 0x0006620008000200 */
[----:B------:R-:W-:Y:S03]  /*6920*/  HFMA2 R39, -RZ, RZ, 0, 5.9604644775390625e-08 ;  /* 0x00000001ff277431 */ /* 0x000fe600000001ff */
[----:B------:R3:W1:Y:S02]  /*6930*/  @P0 LDSM.16.M88.4 R48, [R81+0x200] ;  /* 0x000200005130083b */ /* 0x0006640000000200 */
.L_x_95:
[----:B------:R-:W-:Y:S05]  /*6940*/  BSYNC B1 ;  /* 0x0000000000017941 */ /* 0x000fea0003800000 */
.L_x_94:
[----:B-1----:R-:W-:Y:S04]  /*6950*/  SHF.R.U32.HI R3, RZ, 0x15, R34 ;  /* 0x00000015ff037819 */ /* 0x002fe80000011622 */
[----:B------:R-:W-:Y:S01]  /*6960*/  LOP3.LUT P0, RZ, R3, 0x3, R74, 0x48, !PT ;  /* 0x0000000303ff7812 */ /* 0x000fe2000780484a */
[----:B------:R-:W-:Y:S01]  /*6970*/  @!UPT UIADD3 URZ, UPT, UPT, URZ, URZ, URZ ;  /* 0x000000fffffff290 */ /* 0x000fe2000fffe0ff */
[----:B----4-:R-:W-:Y:S11]  /*6980*/  @P3 BRA `(.L_x_99) ;  /* 0x0000000000083947 */ /* 0x010ff60003800000 */
[----:B------:R-:W1:Y:S02]  /*6990*/  SYNCS.PHASECHK.TRANS64.TRYWAIT P1, [R83+URZ+0xe0], R0 ;  /* 0x0000e000530075a7 */ /* 0x000e6400080211ff */
[----:B-1----:R-:W-:Y:S05]  /*69a0*/  @!P1 BRA `(.L_x_100) ;  /* 0x0000002c00589947 */ /* 0x002fea0003800000 */
.L_x_99:
[----:B------:R-:W-:Y:S05]  /*69b0*/  @!P0 BRA `(.L_x_101) ;  /* 0x0000000000408947 */ /* 0x000fea0003800000 */
[----:B------:R-:W4:Y:S01]  /*69c0*/  LDCU.64 UR8, c[0x4][0x70] ;  /* 0x01000e00ff0877ac */ /* 0x000f220008000a00 */
[----:B------:R-:W-:Y:S01]  /*69d0*/  MOV R3, 0x0 ;  /* 0x0000000000037802 */ /* 0x000fe20000000f00 */
[----:B------:R-:W-:Y:S02]  /*69e0*/  HFMA2 R12, -RZ, RZ, 0, 5.9604644775390625e-08 ;  /* 0x00000001ff0c7431 */ /* 0x000fe400000001ff */
[----:B------:R-:W-:Y:S02]  /*69f0*/  IMAD.MOV.U32 R8, RZ, RZ, 0x192 ;  /* 0x00000192ff087424 */ /* 0x000fe400078e00ff */
[----:B------:R-:W-:Y:S01]  /*6a00*/  IMAD.MOV.U32 R13, RZ, RZ, RZ ;  /* 0x000000ffff0d7224 */ /* 0x000fe200078e00ff */
[----:B------:R-:W5:Y:S01]  /*6a10*/  LDCU.64 UR6, c[0x4][0x78] ;  /* 0x01000f00ff0677ac */ /* 0x000f620008000a00 */
[----:B------:R-:W1:Y:S01]  /*6a20*/  LDC.64 R2, c[0x4][R3] ;  /* 0x0100000003027b82 */ /* 0x000e620000000a00 */
[----:B------:R-:W2:Y:S01]  /*6a30*/  LDCU.64 UR4, c[0x4][0x10] ;  /* 0x01000200ff0477ac */ /* 0x000ea20008000a00 */
[----:B----4-:R-:W-:Y:S01]  /*6a40*/  MOV R5, UR9 ;  /* 0x0000000900057c02 */ /* 0x010fe20008000f00 */
[----:B------:R-:W-:Y:S01]  /*6a50*/  IMAD.U32 R4, RZ, RZ, UR8 ;  /* 0x00000008ff047e24 */ /* 0x000fe2000f8e00ff */
[----:B-----5:R-:W-:Y:S01]  /*6a60*/  MOV R7, UR7 ;  /* 0x0000000700077c02 */ /* 0x020fe20008000f00 */
[----:B------:R-:W-:Y:S01]  /*6a70*/  IMAD.U32 R6, RZ, RZ, UR6 ;  /* 0x00000006ff067e24 */ /* 0x000fe2000f8e00ff */
[----:B--2---:R-:W-:Y:S01]  /*6a80*/  MOV R11, UR5 ;  /* 0x00000005000b7c02 */ /* 0x004fe20008000f00 */
[----:B------:R-:W-:Y:S02]  /*6a90*/  IMAD.U32 R10, RZ, RZ, UR4 ;  /* 0x00000004ff0a7e24 */ /* 0x000fe4000f8e00ff */
[----:B------:R-:W-:Y:S07]  /*6aa0*/  LEPC R20, `(.L_x_101) ;  /* 0x000000001014794e */ /* 0x000fee0000000000 */
[----:B-1-3--:R-:W-:Y:S05]  /*6ab0*/  CALL.ABS.NOINC R2 ;  /* 0x0000000002007343 */ /* 0x00afea0003c00000 */
.L_x_101:
[----:B------:R-:W-:Y:S01]  /*6ac0*/  SHF.L.U32 R20, R40, 0x10, RZ ;  /* 0x0000001028147819 */ /* 0x000fe200000006ff */
[----:B------:R-:W-:Y:S05]  /*6ad0*/  WARPSYNC.ALL ;  /* 0x0000000000007948 */ /* 0x000fea0003800000 */
[----:B------:R-:W-:Y:S01]  /*6ae0*/  R2UR UR4, R34 ;  /* 0x00000000220472ca */ /* 0x000fe200000e0000 */
[----:B------:R-:W-:Y:S01]  /*6af0*/  BSSY.RECONVERGENT B0, `(.L_x_102) ;  /* 0x0000050000007945 */ /* 0x000fe20003800200 */
[----:B------:R-:W-:Y:S02]  /*6b00*/  LOP3.LUT R21, R40, 0xffff0000, RZ, 0xc0, !PT ;  /* 0xffff000028157812 */ /* 0x000fe400078ec0ff */
[C---:B------:R-:W-:Y:S02]  /*6b10*/  SHF.L.U32 R36, R41.reuse, 0x10, RZ ;  /* 0x0000001029247819 */ /* 0x040fe400000006ff */
[----:B------:R-:W-:Y:S02]  /*6b20*/  LOP3.LUT R38, R41, 0xffff0000, RZ, 0xc0, !PT ;  /* 0xffff000029267812 */ /* 0x000fe400078ec0ff */
[----:B------:R-:W-:Y:S02]  /*6b30*/  SHF.L.U32 R37, R49, 0x10, RZ ;  /* 0x0000001031257819 */ /* 0x000fe400000006ff */
[----:B------:R-:W-:Y:S02]  /*6b40*/  ISETP.NE.AND P1, PT, R73, RZ, PT ;  /* 0x000000ff4900720c */ /* 0x000fe40003f25270 */
[----:B------:R-:W-:Y:S01]  /*6b50*/  ISETP.NE.AND P6, PT, R80, RZ, PT ;  /* 0x000000ff5000720c */ /* 0x000fe20003fc5270 */
[----:B------:R-:W1:Y:S03]  /*6b60*/  LDTM.16dp256bit.x4 R4, tmem[UR4] ;  /* 0x00000004000479ee */ /* 0x000e660008120000 */
[----:B------:R-:W-:Y:S01]  /*6b70*/  ISETP.NE.U32.OR P0, PT, R79, 0x1, !P6 ;  /* 0x000000014f00780c */ /* 0x000fe20007705470 */
[C---:B-12---:R-:W-:Y:S01]  /*6b80*/  FMUL R0, R33.reuse, R4 ;  /* 0x0000000421007220 */ /* 0x046fe20000400000 */
[C---:B------:R-:W-:Y:S01]  /*6b90*/  FMUL R2, R33.reuse, R5 ;  /* 0x0000000521027220 */ /* 0x040fe20000400000 */
[C---:B------:R-:W-:Y:S01]  /*6ba0*/  FMUL R3, R33.reuse, R6 ;  /* 0x0000000621037220 */ /* 0x040fe20000400000 */
[----:B------:R-:W-:Y:S01]  /*6bb0*/  FMUL R7, R33, R7 ;  /* 0x0000000721077220 */ /* 0x000fe20000400000 */
[C---:B------:R-:W-:Y:S01]  /*6bc0*/  FFMA R0, R35.reuse, R20, R0 ;  /* 0x0000001423007223 */ /* 0x040fe20000000000 */
[C---:B------:R-:W-:Y:S01]  /*6bd0*/  SHF.L.U32 R20, R42.reuse, 0x10, RZ ;  /* 0x000000102a147819 */ /* 0x040fe200000006ff */
[----:B------:R-:W-:Y:S01]  /*6be0*/  FFMA R2, R35, R21, R2 ;  /* 0x0000001523027223 */ /* 0x000fe20000000002 */
[----:B------:R-:W-:Y:S01]  /*6bf0*/  SHF.L.U32 R21, R43, 0x10, RZ ;  /* 0x000000102b157819 */ /* 0x000fe200000006ff */
[----:B------:R-:W-:Y:S01]  /*6c00*/  FFMA R3, R35, R36, R3 ;  /* 0x0000002423037223 */ /* 0x000fe20000000003 */
[----:B------:R-:W-:Y:S01]  /*6c10*/  LOP3.LUT R36, R42, 0xffff0000, RZ, 0xc0, !PT ;  /* 0xffff00002a247812 */ /* 0x000fe200078ec0ff */
[C---:B------:R-:W-:Y:S01]  /*6c20*/  FMUL R4, R33.reuse, R8 ;  /* 0x0000000821047220 */ /* 0x040fe20000400000 */
[----:B------:R-:W-:Y:S01]  /*6c30*/  F2FP.BF16.F32.PACK_AB R44, R2, R0 ;  /* 0x00000000022c723e */ /* 0x000fe200000010ff */
[C---:B------:R-:W-:Y:S01]  /*6c40*/  FMUL R5, R33.reuse, R9 ;  /* 0x0000000921057220 */ /* 0x040fe20000400000 */
[----:B------:R-:W-:Y:S01]  /*6c50*/  FMUL R6, R33, R10 ;  /* 0x0000000a21067220 */ /* 0x000fe20000400000 */
[----:B------:R-:W-:Y:S01]  /*6c60*/  FFMA R7, R35, R38, R7 ;  /* 0x0000002623077223 */ /* 0x000fe20000000007 */
[----:B------:R-:W-:Y:S01]  /*6c70*/  LOP3.LUT R38, R51, 0xffff0000, RZ, 0xc0, !PT ;  /* 0xffff000033267812 */ /* 0x000fe200078ec0ff */
[----:B------:R-:W-:Y:S01]  /*6c80*/  FFMA R4, R35, R20, R4 ;  /* 0x0000001423047223 */ /* 0x000fe20000000004 */
[----:B------:R-:W-:Y:S01]  /*6c90*/  LOP3.LUT R20, R43, 0xffff0000, RZ, 0xc0, !PT ;  /* 0xffff00002b147812 */ /* 0x000fe200078ec0ff */
[C---:B------:R-:W-:Y:S01]  /*6ca0*/  FFMA R5, R35.reuse, R36, R5 ;  /* 0x0000002423057223 */ /* 0x040fe20000000005 */
[C---:B------:R-:W-:Y:S01]  /*6cb0*/  LOP3.LUT R36, R48.reuse, 0xffff0000, RZ, 0xc0, !PT ;  /* 0xffff000030247812 */ /* 0x040fe200078ec0ff */
[----:B------:R-:W-:Y:S01]  /*6cc0*/  FFMA R6, R35, R21, R6 ;  /* 0x0000001523067223 */ /* 0x000fe20000000006 */
[----:B------:R-:W-:Y:S01]  /*6cd0*/  SHF.L.U32 R21, R48, 0x10, RZ ;  /* 0x0000001030157819 */ /* 0x000fe200000006ff */
[----:B------:R-:W-:Y:S01]  /*6ce0*/  FMUL R11, R33, R11 ;  /* 0x0000000b210b7220 */ /* 0x000fe20000400000 */
[----:B------:R-:W-:Y:S01]  /*6cf0*/  F2FP.BF16.F32.PACK_AB R45, R7, R3 ;  /* 0x00000003072d723e */ /* 0x000fe200000010ff */
[C---:B------:R-:W-:Y:S01]  /*6d00*/  FMUL R8, R33.reuse, R12 ;  /* 0x0000000c21087220 */ /* 0x040fe20000400000 */
[C---:B------:R-:W-:Y:S01]  /*6d10*/  FMUL R9, R33.reuse, R13 ;  /* 0x0000000d21097220 */ /* 0x040fe20000400000 */
[----:B------:R-:W-:Y:S01]  /*6d20*/  FMUL R10, R33, R14 ;  /* 0x0000000e210a7220 */ /* 0x000fe20000400000 */
[C---:B------:R-:W-:Y:S01]  /*6d30*/  FFMA R11, R35.reuse, R20, R11 ;  /* 0x00000014230b7223 */ /* 0x040fe2000000000b */
[----:B------:R-:W-:Y:S01]  /*6d40*/  FFMA R8, R35, R21, R8 ;  /* 0x0000001523087223 */ /* 0x000fe20000000008 */
[----:B------:R-:W-:Y:S01]  /*6d50*/  LOP3.LUT R20, R49, 0xffff0000, RZ, 0xc0, !PT ;  /* 0xffff000031147812 */ /* 0x000fe200078ec0ff */
[----:B------:R-:W-:Y:S01]  /*6d60*/  FFMA R9, R35, R36, R9 ;  /* 0x0000002423097223 */ /* 0x000fe20000000009 */
[----:B------:R-:W-:Y:S01]  /*6d70*/  FMUL R15, R33, R15 ;  /* 0x0000000f210f7220 */ /* 0x000fe20000400000 */
[C---:B------:R-:W-:Y:S01]  /*6d80*/  SHF.L.U32 R21, R50.reuse, 0x10, RZ ;  /* 0x0000001032157819 */ /* 0x040fe200000006ff */
[----:B------:R-:W-:Y:S01]  /*6d90*/  FFMA R10, R35, R37, R10 ;  /* 0x00000025230a7223 */ /* 0x000fe2000000000a */
[C---:B------:R-:W-:Y:S01]  /*6da0*/  FMUL R12, R33.reuse, R16 ;  /* 0x00000010210c7220 */ /* 0x040fe20000400000 */
[----:B------:R-:W-:Y:S01]  /*6db0*/  LOP3.LUT R36, R50, 0xffff0000, RZ, 0xc0, !PT ;  /* 0xffff000032247812 */ /* 0x000fe200078ec0ff */
[----:B------:R-:W-:Y:S01]  /*6dc0*/  FMUL R13, R33, R17 ;  /* 0x00000011210d7220 */ /* 0x000fe20000400000 */
[----:B------:R-:W-:Y:S01]  /*6dd0*/  SHF.L.U32 R37, R51, 0x10, RZ ;  /* 0x0000001033257819 */ /* 0x000fe200000006ff */
[----:B------:R-:W-:Y:S01]  /*6de0*/  FMUL R14, R33, R18 ;  /* 0x00000012210e7220 */ /* 0x000fe20000400000 */
[----:B------:R-:W-:Y:S01]  /*6df0*/  FFMA R15, R35, R20, R15 ;  /* 0x00000014230f7223 */ /* 0x000fe2000000000f */
[----:B------:R-:W-:Y:S01]  /*6e00*/  FMUL R19, R33, R19 ;  /* 0x0000001321137220 */ /* 0x000fe20000400000 */
[C---:B------:R-:W-:Y:S01]  /*6e10*/  FFMA R12, R35.reuse, R21, R12 ;  /* 0x00000015230c7223 */ /* 0x040fe2000000000c */
[C---:B------:R-:W-:Y:S01]  /*6e20*/  FFMA R13, R35.reuse, R36, R13 ;  /* 0x00000024230d7223 */ /* 0x040fe2000000000d */
[C---:B------:R-:W-:Y:S01]  /*6e30*/  FFMA R14, R35.reuse, R37, R14 ;  /* 0x00000025230e7223 */ /* 0x040fe2000000000e */
[----:B------:R-:W-:Y:S01]  /*6e40*/  FFMA R19, R35, R38, R19 ;  /* 0x0000002623137223 */ /* 0x000fe20000000013 */
[----:B------:R-:W-:Y:S02]  /*6e50*/  F2FP.BF16.F32.PACK_AB R46, R5, R4 ;  /* 0x00000004052e723e */ /* 0x000fe400000010ff */
[----:B------:R-:W-:Y:S02]  /*6e60*/  F2FP.BF16.F32.PACK_AB R47, R11, R6 ;  /* 0x000000060b2f723e */ /* 0x000fe400000010ff */
[----:B------:R-:W-:Y:S02]  /*6e70*/  F2FP.BF16.F32.PACK_AB R88, R9, R8 ;  /* 0x000000080958723e */ /* 0x000fe400000010ff */
[----:B------:R-:W-:Y:S01]  /*6e80*/  F2FP.BF16.F32.PACK_AB R89, R15, R10 ;  /* 0x0000000a0f59723e */ /* 0x000fe200000010ff */
[----:B------:R1:W-:Y:S01]  /*6e90*/  STSM.16.M88.4 [R82+0x200], R44 ;  /* 0x0002002c52007844 */ /* 0x0003e20000000200 */
[----:B------:R-:W-:Y:S02]  /*6ea0*/  F2FP.BF16.F32.PACK_AB R90, R13, R12 ;  /* 0x0000000c0d5a723e */ /* 0x000fe400000010ff */
[----:B------:R-:W-:Y:S05]  /*6eb0*/  F2FP.BF16.F32.PACK_AB R91, R19, R14 ;  /* 0x0000000e135b723e */ /* 0x000fea00000010ff */
[----:B------:R1:W-:Y:S01]  /*6ec0*/  STSM.16.M88.4 [R81+0x200], R88 ;  /* 0x0002005851007844 */ /* 0x0003e20000000200 */
[----:B------:R-:W-:Y:S01]  /*6ed0*/  @!PT LDS RZ, [RZ] ;  /* 0x00000000fffff984 */ /* 0x000fe20000000800 */
[----:B------:R-:W-:Y:S01]  /*6ee0*/  @!PT LDS RZ, [RZ] ;  /* 0x00000000fffff984 */ /* 0x000fe20000000800 */
[----:B------:R-:W-:Y:S01]  /*6ef0*/  @!PT LDS RZ, [RZ] ;  /* 0x00000000fffff984 */ /* 0x000fe20000000800 */
[----:B------:R-:W-:Y:S01]  /*6f00*/  @!PT LDS RZ, [RZ] ;  /* 0x00000000fffff984 */ /* 0x000fe20000000800 */
[----:B------:R2:W-:Y:S07]  /*6f10*/  MEMBAR.ALL.CTA ;  /* 0x0000000000007992 */ /* 0x0005ee0000008000 */
[----:B--2---:R-:W2:Y:S02]  /*6f20*/  FENCE.VIEW.ASYNC.S ;  /* 0x00000000000073c6 */ /* 0x004ea40000000000 */
[----:B--2---:R-:W-:Y:S06]  /*6f30*/  BAR.SYNC.DEFER_BLOCKING 0x1, 0x80 ;  /* 0x0042000000007b1d */ /* 0x004fec0000010000 */
[----:B------:R-:W-:Y:S05]  /*6f40*/  @P1 BRA `(.L_x_103) ;  /* 0x0000000000281947 */ /* 0x000fea0003800000 */
[----:B------:R-:W-:Y:S02]  /*6f50*/  UIADD3 UR6, UPT, UPT, UR50, 0x200, URZ ;  /* 0x0000020032067890 */ /* 0x000fe4000fffe0ff */
[----:B------:R-:W-:Y:S01]  /*6f60*/  UIADD3 UR4, UP0, UPT, UR56, 0x680, URZ ;  /* 0x0000068038047890 */ /* 0x000fe2000ff1e0ff */
[----:B------:R-:W-:Y:S03]  /*6f70*/  UMOV UR41, UR51 ;  /* 0x0000003300297c82 */ /* 0x000fe60008000000 */
[----:B------:R-:W-:Y:S01]  /*6f80*/  MOV R75, UR6 ;  /* 0x00000006004b7c02 */ /* 0x000fe20008000f00 */
[----:B------:R-:W-:Y:S03]  /*6f90*/  UIADD3.X UR5, UPT, UPT, URZ, UR57, URZ, UP0, !UPT ;  /* 0x00000039ff057290 */ /* 0x000fe600087fe4ff */
[----:B------:R-:W-:Y:S11]  /*6fa0*/  R2UR UR40, R75 ;  /* 0x000000004b2872ca */ /* 0x000ff600000e0000 */
[----:B------:R-:W-:Y:S02]  /*6fb0*/  @!UPT UIADD3 URZ, UPT, UPT, URZ, URZ, URZ ;  /* 0x000000fffffff290 */ /* 0x000fe4000fffe0ff */
[----:B------:R2:W-:Y:S01]  /*6fc0*/  UTMASTG.4D [UR40], [UR4] ;  /* 0x00000028040073b5 */ /* 0x0005e20008018000 */
[----:B------:R0:W-:Y:S01]  /*6fd0*/  UTMACMDFLUSH ;  /* 0x00000000000079b7 */ /* 0x0001e20000000000 */
[----:B--2---:R-:W-:Y:S04]  /*6fe0*/  DEPBAR.LE SB0, 0x1 ;  /* 0x000080400000791a */ /* 0x004fe80000000000 */
.L_x_103:
[----:B------:R-:W-:Y:S05]  /*6ff0*/  BSYNC.RECONVERGENT B0 ;  /* 0x0000000000007941 */ /* 0x000fea0003800200 */
.L_x_102:
[----:B------:R-:W-:Y:S01]  /*7000*/  BAR.SYNC.DEFER_BLOCKING 0x1, 0x80 ;  /* 0x0042000000007b1d */ /* 0x000fe20000010000 */
[----:B------:R-:W-:Y:S01]  /*7010*/  LEA R4, R39, UR50, 0x3 ;  /* 0x0000003227047c11 */ /* 0x000fe2000f8e18ff */
[----:B------:R-:W-:Y:S01]  /*7020*/  UISETP.NE.AND UP0, UPT, UR53, URZ, UPT ;  /* 0x000000ff3500728c */ /* 0x000fe2000bf05270 */
[----:B------:R-:W-:Y:S08]  /*7030*/  @P0 SHF.L.U32 R3, R71, 0x1f, RZ ;  /* 0x0000001f47030819 */ /* 0x000ff000000006ff */
[----:B------:R-:W-:Y:S05]  /*7040*/  BRA.U !UP0, `(.L_x_104) ;  /* 0x0000000108287547 */ /* 0x000fea000b800000 */
[----:B------:R-:W2:Y:S01]  /*7050*/  S2R R0, SR_CgaCtaId ;  /* 0x0000000000007919 */ /* 0x000ea20000008800 */
[----:B------:R-:W-:Y:S01]  /*7060*/  ISETP.NE.U32.OR P1, PT, R79, 0x1, !P6 ;  /* 0x000000014f00780c */ /* 0x000fe20007725470 */
[----:B------:R-:W-:Y:S01]  /*7070*/  IMAD.U32 R2, RZ, RZ, UR54 ;  /* 0x00000036ff027e24 */ /* 0x000fe2000f8e00ff */
[----:B------:R-:W-:Y:S04]  /*7080*/  UIADD3 UR54, UPT, UPT, UR54, 0x1, URZ ;  /* 0x0000000136367890 */ /* 0x000fe8000fffe0ff */
[----:B------:R-:W-:Y:S04]  /*7090*/  UISETP.NE.AND UP0, UPT, UR54, 0x4, UPT ;  /* 0x000000043600788c */ /* 0x000fe8000bf05270 */
[----:B------:R-:W-:Y:S03]  /*70a0*/  USEL UR54, UR54, URZ, UP0 ;  /* 0x000000ff36367287 */ /* 0x000fe60008000000 */
[----:B------:R-:W-:Y:S05]  /*70b0*/  @P1 LEA R2, R2, UR50, 0x3 ;  /* 0x0000003202021c11 */ /* 0x000fea000f8e18ff */
[----:B------:R-:W-:Y:S05]  /*70c0*/  @P1 VIADD R5, R2, 0xa0 ;  /* 0x000000a002051836 */ /* 0x000fea0000000000 */
[----:B--2---:R-:W-:Y:S04]  /*70d0*/  @P1 PRMT R0, R0, 0x654, R5 ;  /* 0x0000065400001816 */ /* 0x004fe80000000005 */
[----:B------:R2:W-:Y:S03]  /*70e0*/  @P1 SYNCS.ARRIVE.TRANS64.RED.A1T0 RZ, [R0+URZ], RZ ;  /* 0x000000ff00ff19a7 */ /* 0x0005e600081004ff */
.L_x_104:
[----:B------:R-:W4:Y:S01]  /*70f0*/  @P0 SYNCS.PHASECHK.TRANS64.TRYWAIT P1, [R4+URZ+0x80], R3 ;  /* 0x00008003040005a7 */ /* 0x000f2200080211ff */
[----:B------:R-:W-:Y:S01]  /*7100*/  BSSY B1, `(.L_x_105) ;  /* 0x0000012000017945 */ /* 0x000fe20003800000 */
[----:B----4-:R-:W-:Y:S03]  /*7110*/  @P0 SEL R85, RZ, 0x1, !P1 ;  /* 0x00000001ff550807 */ /* 0x010fe60004800000 */
[----:B------:R-:W-:Y:S05]  /*7120*/  @!P0 BRA `(.L_x_106) ;  /* 0x00000000003c8947 */ /* 0x000fea0003800000 */
[----:B------:R-:W-:Y:S01]  /*7130*/  ISETP.NE.U32.AND P0, PT, R86, 0x1, PT ;  /* 0x000000015600780c */ /* 0x000fe20003f05070 */
[----:B------:R-:W-:Y:S01]  /*7140*/  BSSY B0, `(.L_x_107) ;  /* 0x0000008000007945 */ /* 0x000fe20003800000 */
[----:B------:R-:W-:Y:S11]  /*7150*/  ISETP.NE.AND P1, PT, R85, RZ, PT ;  /* 0x000000ff5500720c */ /* 0x000ff60003f25270 */
[----:B------:R-:W-:Y:S04]  /*7160*/  @P0 IMAD R2, R39, 0x1000, R84 ;  /* 0x0000100027020824 */ /* 0x000fe800078e0254 */
[----:B--2---:R-:W-:Y:S01]  /*7170*/  @P0 VIADD R0, R2, UR50 ;  /* 0x0000003202000c36 */ /* 0x004fe20008000000 */
[----:B------:R-:W-:Y:S06]  /*7180*/  @P1 BRA `(.L_x_108) ;  /* 0x00000000000c1947 */ /* 0x000fec0003800000 */
[----:B------:R-:W-:Y:S04]  /*7190*/  SHF.L.U32 R3, R71, 0x1f, RZ ;  /* 0x0000001f47037819 */ /* 0x000fe800000006ff */
[----:B------:R-:W2:Y:S02]  /*71a0*/  SYNCS.PHASECHK.TRANS64.TRYWAIT P1, [R4+URZ+0x80], R3 ;  /* 0x00008003040075a7 */ /* 0x000ea400080211ff */
[----:B--2---:R-:W-:Y:S05]  /*71b0*/  @!P1 BRA `(.L_x_109) ;  /* 0x0000002400689947 */ /* 0x004fea0003800000 */
.L_x_108:
[----:B------:R-:W-:Y:S05]  /*71c0*/  BSYNC B0 ;  /* 0x0000000000007941 */ /* 0x000fea0003800000 */
.L_x_107:
[----:B------:R-:W-:Y:S01]  /*71d0*/  @P0 IADD3 R0, PT, PT, R77, R0, RZ ;  /* 0x000000004d000210 */ /* 0x000fe20007ffe0ff */
[----:B------:R-:W-:Y:S05]  /*71e0*/  @P0 WARPSYNC.ALL ;  /* 0x0000000000000948 */ /* 0x000fea0003800000 */
[----:B------:R4:W1:Y:S01]  /*71f0*/  @P0 LDSM.16.M88.4 R40, [R2+UR50+0x200] ;  /* 0x000200320228083b */ /* 0x0008620008000200 */
[----:B------:R-:W-:Y:S03]  /*7200*/  IADD3 R39, PT, PT, R39, 0x1, RZ ;  /* 0x0000000127277810 */ /* 0x000fe60007ffe0ff */
[----:B------:R4:W1:Y:S04]  /*7210*/  @P0 LDSM.16.M88.4 R48, [R0+0x200] ;  /* 0x000200000030083b */ /* 0x0008680000000200 */
.L_x_106:
[----:B------:R-:W-:Y:S05]  /*7220*/  BSYNC B1 ;  /* 0x0000000000017941 */ /* 0x000fea0003800000 */
.L_x_105:
[----:B--2---:R-:W-:Y:S05]  /*7230*/  VIADD R3, R34, 0x20 ;  /* 0x0000002022037836 */ /* 0x004fea0000000000 */
[----:B------:R-:W-:Y:S04]  /*7240*/  SHF.R.U32.HI R3, RZ, 0x15, R3 ;  /* 0x00000015ff037819 */ /* 0x000fe80000011603 */
[----:B------:R-:W-:Y:S11]  /*7250*/  LOP3.LUT P0, RZ, R3, 0x3, R74, 0x48, !PT ;  /* 0x0000000303ff7812 */ /* 0x000ff6000780484a */
[----:B------:R-:W-:Y:S02]  /*7260*/  @!UPT UIADD3 URZ, UPT, UPT, URZ, URZ, URZ ;  /* 0x000000fffffff290 */ /* 0x000fe4000fffe0ff */
[----:B------:R-:W-:Y:S05]  /*7270*/  @!P0 BRA `(.L_x_110) ;  /* 0x0000000000408947 */ /* 0x000fea0003800000 */
[----:B------:R-:W2:Y:S01]  /*7280*/  LDCU.64 UR8, c[0x4][0x70] ;  /* 0x01000e00ff0877ac */ /* 0x000ea20008000a00 */
[----:B------:R-:W-:Y:S01]  /*7290*/  MOV R3, 0x0 ;  /* 0x0000000000037802 */ /* 0x000fe20000000f00 */
[----:B------:R-:W-:Y:S02]  /*72a0*/  HFMA2 R12, -RZ, RZ, 0, 5.9604644775390625e-08 ;  /* 0x00000001ff0c7431 */ /* 0x000fe400000001ff */
[----:B------:R-:W-:Y:S02]  /*72b0*/  IMAD.MOV.U32 R8, RZ, RZ, 0x192 ;  /* 0x00000192ff087424 */ /* 0x000fe400078e00ff */
[----:B------:R-:W-:Y:S01]  /*72c0*/  IMAD.MOV.U32 R13, RZ, RZ, RZ ;  /* 0x000000ffff0d7224 */ /* 0x000fe200078e00ff */
[----:B------:R-:W5:Y:S01]  /*72d0*/  LDCU.64 UR6, c[0x4][0x78] ;  /* 0x01000f00ff0677ac */ /* 0x000f620008000a00 */
[----:B----4-:R-:W4:Y:S01]  /*72e0*/  LDC.64 R2, c[0x4][R3] ;  /* 0x0100000003027b82 */ /* 0x010f220000000a00 */
[----:B------:R-:W3:Y:S01]  /*72f0*/  LDCU.64 UR4, c[0x4][0x10] ;  /* 0x01000200ff0477ac */ /* 0x000ee20008000a00 */
[----:B--2---:R-:W-:Y:S01]  /*7300*/  MOV R5, UR9 ;  /* 0x0000000900057c02 */ /* 0x004fe20008000f00 */
[----:B------:R-:W-:Y:S01]  /*7310*/  IMAD.U32 R4, RZ, RZ, UR8 ;  /* 0x00000008ff047e24 */ /* 0x000fe2000f8e00ff */
[----:B-----5:R-:W-:Y:S01]  /*7320*/  MOV R7, UR7 ;  /* 0x0000000700077c02 */ /* 0x020fe20008000f00 */
[----:B------:R-:W-:Y:S01]  /*7330*/  IMAD.U32 R6, RZ, RZ, UR6 ;  /* 0x00000006ff067e24 */ /* 0x000fe2000f8e00ff */
[----:B---3--:R-:W-:Y:S01]  /*7340*/  MOV R11, UR5 ;  /* 0x00000005000b7c02 */ /* 0x008fe20008000f00 */
[----:B------:R-:W-:Y:S02]  /*7350*/  IMAD.U32 R10, RZ, RZ, UR4 ;  /* 0x00000004ff0a7e24 */ /* 0x000fe4000f8e00ff */
[----:B------:R-:W-:Y:S07]  /*7360*/  LEPC R20, `(.L_x_110) ;  /* 0x000000001014794e */ /* 0x000fee0000000000 */
[----:B-1--4-:R-:W-:Y:S05]  /*7370*/  CALL.ABS.NOINC R2 ;  /* 0x0000000002007343 */ /* 0x012fea0003c00000 */
.L_x_110:
[----:B-1----:R-:W-:Y:S01]  /*7380*/  SHF.L.U32 R20, R40, 0x10, RZ ;  /* 0x0000001028147819 */ /* 0x002fe200000006ff */
[----:B------:R-:W-:Y:S05]  /*7390*/  WARPSYNC.ALL ;  /* 0x0000000000007948 */ /* 0x000fea0003800000 */
[----:B------:R-:W-:Y:S01]  /*73a0*/  R2UR UR4, R34 ;  /* 0x00000000220472ca */ /* 0x000fe200000e0000 */
[----:B------:R-:W1:Y:S01]  /*73b0*/  S2R R92, SR_CgaCtaId ;  /* 0x00000000005c7919 */ /* 0x000e620000008800 */
[----:B------:R-:W-:Y:S01]  /*73c0*/  LOP3.LUT R21, R40, 0xffff0000, RZ, 0xc0, !PT ;  /* 0xffff000028157812 */ /* 0x000fe200078ec0ff */
[----:B------:R-:W-:Y:S01]  /*73d0*/  BSSY.RECONVERGENT B0, `(.L_x_111) ;  /* 0x0000052000007945 */ /* 0x000fe20003800200 */
[----:B------:R-:W-:Y:S02]  /*73e0*/  LOP3.LUT R36, R41, 0xffff0000, RZ, 0xc0, !PT ;  /* 0xffff000029247812 */ /* 0x000fe400078ec0ff */
[----:B------:R-:W-:Y:S02]  /*73f0*/  LOP3.LUT R38, R43, 0xffff0000, RZ, 0xc0, !PT ;  /* 0xffff00002b267812 */ /* 0x000fe400078ec0ff */
[----:B------:R-:W-:Y:S02]  /*7400*/  SHF.L.U32 R37, R51, 0x10, RZ ;  /* 0x0000001033257819 */ /* 0x000fe400000006ff */
[----:B------:R-:W-:Y:S02]  /*7410*/  ISETP.NE.AND P6, PT, R80, RZ, PT ;  /* 0x000000ff5000720c */ /* 0x000fe40003fc5270 */
[----:B------:R-:W-:Y:S01]  /*7420*/  ISETP.NE.AND P1, PT, R73, RZ, PT ;  /* 0x000000ff4900720c */ /* 0x000fe20003f25270 */
[----:B------:R-:W4:Y:S01]  /*7430*/  LDTM.16dp256bit.x4 R4, tmem[UR4+0x20] ;  /* 0x00002004000479ee */ /* 0x000f220008120000 */
[----:B------:R-:W-:Y:S02]  /*7440*/  ISETP.NE.U32.OR P0, PT, R79, 0x1, !P6 ;  /* 0x000000014f00780c */ /* 0x000fe40007705470 */
[----:B------:R-:W-:Y:S02]  /*7450*/  MOV R87, UR54 ;  /* 0x0000003600577c02 */ /* 0x000fe40008000f00 */
[----:B------:R-:W-:Y:S09]  /*7460*/  LEA R93, R39, UR50, 0x3 ;  /* 0x00000032275d7c11 */ /* 0x000ff2000f8e18ff */
[----:B------:R-:W-:Y:S04]  /*7470*/  @P0 LEA R87, R87, UR50, 0x3 ;  /* 0x0000003257570c11 */ /* 0x000fe8000f8e18ff */
[----:B------:R-:W-:Y:S04]  /*7480*/  @P0 IADD3 R87, PT, PT, R87, 0xa0, RZ ;  /* 0x000000a057570810 */ /* 0x000fe80007ffe0ff */
[----:B-1----:R-:W-:Y:S01]  /*7490*/  @P0 PRMT R87, R92, 0x654, R87 ;  /* 0x000006545c570816 */ /* 0x002fe20000000057 */
[C---:B----4-:R-:W-:Y:S01]  /*74a0*/  FMUL R0, R33.reuse, R4 ;  /* 0x0000000421007220 */ /* 0x050fe20000400000 */
[C---:B------:R-:W-:Y:S01]  /*74b0*/  FMUL R2, R33.reuse, R5 ;  /* 0x0000000521027220 */ /* 0x040fe20000400000 */
[C---:B------:R-:W-:Y:S01]  /*74c0*/  FMUL R3, R33.reuse, R6 ;  /* 0x0000000621037220 */ /* 0x040fe20000400000 */
[----:B------:R-:W-:Y:S01]  /*74d0*/  FMUL R7, R33, R7 ;  /* 0x0000000721077220 */ /* 0x000fe20000400000 */
[----:B------:R-:W-:Y:S01]  /*74e0*/  FFMA R0, R35, R20, R0 ;  /* 0x0000001423007223 */ /* 0x000fe20000000000 */
[----:B------:R-:W-:Y:S01]  /*74f0*/  SHF.L.U32 R20, R41, 0x10, RZ ;  /* 0x0000001029147819 */ /* 0x000fe200000006ff */
[----:B------:R-:W-:Y:S01]  /*7500*/  FFMA R2, R35, R21, R2 ;  /* 0x0000001523027223 */ /* 0x000fe20000000002 */
[----:B------:R-:W-:Y:S01]  /*7510*/  SHF.L.U32 R21, R43, 0x10, RZ ;  /* 0x000000102b157819 */ /* 0x000fe200000006ff */
[C---:B------:R-:W-:Y:S01]  /*7520*/  FMUL R4, R33.reuse, R8 ;  /* 0x0000000821047220 */ /* 0x040fe20000400000 */
[----:B------:R-:W-:Y:S01]  /*7530*/  FMUL R5, R33, R9 ;  /* 0x0000000921057220 */ /* 0x000fe20000400000 */
[C---:B------:R-:W-:Y:S01]  /*7540*/  FFMA R3, R35.reuse, R20, R3 ;  /* 0x0000001423037223 */ /* 0x040fe20000000003 */
[C---:B------:R-:W-:Y:S01]  /*7550*/  SHF.L.U32 R20, R42.reuse, 0x10, RZ ;  /* 0x000000102a147819 */ /* 0x040fe200000006ff */
[----:B------:R-:W-:Y:S01]  /*7560*/  FFMA R7, R35, R36, R7 ;  /* 0x0000002423077223 */ /* 0x000fe20000000007 */
[----:B------:R-:W-:Y:S01]  /*7570*/  LOP3.LUT R36, R42, 0xffff0000, RZ, 0xc0, !PT ;  /* 0xffff00002a247812 */ /* 0x000fe200078ec0ff */
[----:B------:R-:W-:Y:S01]  /*7580*/  FMUL R6, R33, R10 ;  /* 0x0000000a21067220 */ /* 0x000fe20000400000 */
[----:B------:R-:W-:Y:S01]  /*7590*/  F2FP.BF16.F32.PACK_AB R44, R2, R0 ;  /* 0x00000000022c723e */ /* 0x000fe200000010ff */
[C---:B------:R-:W-:Y:S01]  /*75a0*/  FFMA R4, R35.reuse, R20, R4 ;  /* 0x0000001423047223 */ /* 0x040fe20000000004 */
[C---:B------:R-:W-:Y:S01]  /*75b0*/  SHF.L.U32 R20, R48.reuse, 0x10, RZ ;  /* 0x0000001030147819 */ /* 0x040fe200000006ff */
[----:B------:R-:W-:Y:S01]  /*75c0*/  FFMA R5, R35, R36, R5 ;  /* 0x0000002423057223 */ /* 0x000fe20000000005 */
[----:B------:R-:W-:Y:S01]  /*75d0*/  LOP3.LUT R36, R48, 0xffff0000, RZ, 0xc0, !PT ;  /* 0xffff000030247812 */ /* 0x000fe200078ec0ff */
[----:B------:R-:W-:Y:S01]  /*75e0*/  FMUL R11, R33, R11 ;  /* 0x0000000b210b7220 */ /* 0x000fe20000400000 */
[----:B------:R-:W-:Y:S01]  /*75f0*/  F2FP.BF16.F32.PACK_AB R45, R7, R3 ;  /* 0x00000003072d723e */ /* 0x000fe200000010ff */
[----:B------:R-:W-:Y:S01]  /*7600*/  FFMA R6, R35, R21, R6 ;  /* 0x0000001523067223 */ /* 0x000fe20000000006 */
[----:B------:R-:W-:Y:S01]  /*7610*/  SHF.L.U32 R21, R49, 0x10, RZ ;  /* 0x0000001031157819 */ /* 0x000fe200000006ff */
[----:B------:R-:W-:Y:S01]  /*7620*/  FMUL R8, R33, R12 ;  /* 0x0000000c21087220 */ /* 0x000fe20000400000 */
[----:B------:R-:W-:Y:S01]  /*7630*/  F2FP.BF16.F32.PACK_AB R46, R5, R4 ;  /* 0x00000004052e723e */ /* 0x000fe200000010ff */
[C---:B------:R-:W-:Y:S01]  /*7640*/  FMUL R9, R33.reuse, R13 ;  /* 0x0000000d21097220 */ /* 0x040fe20000400000 */
[----:B------:R-:W-:Y:S01]  /*7650*/  FMUL R10, R33, R14 ;  /* 0x0000000e210a7220 */ /* 0x000fe20000400000 */
[C---:B------:R-:W-:Y:S01]  /*7660*/  FFMA R11, R35.reuse, R38, R11 ;  /* 0x00000026230b7223 */ /* 0x040fe2000000000b */
[C---:B------:R-:W-:Y:S01]  /*7670*/  FFMA R8, R35.reuse, R20, R8 ;  /* 0x0000001423087223 */ /* 0x040fe20000000008 */
[C---:B------:R-:W-:Y:S01]  /*7680*/  FFMA R9, R35.reuse, R36, R9 ;  /* 0x0000002423097223 */ /* 0x040fe20000000009 */
[----:B------:R-:W-:Y:S01]  /*7690*/  FFMA R10, R35, R21, R10 ;  /* 0x00000015230a7223 */ /* 0x000fe2000000000a */
[----:B------:R-:W-:Y:S01]  /*76a0*/  LOP3.LUT R20, R49, 0xffff0000, RZ, 0xc0, !PT ;  /* 0xffff000031147812 */ /* 0x000fe200078ec0ff */
[C---:B------:R-:W-:Y:S01]  /*76b0*/  FMUL R15, R33.reuse, R15 ;  /* 0x0000000f210f7220 */ /* 0x040fe20000400000 */
[C---:B------:R-:W-:Y:S01]  /*76c0*/  SHF.L.U32 R21, R50.reuse, 0x10, RZ ;  /* 0x0000001032157819 */ /* 0x040fe200000006ff */
[C---:B------:R-:W-:Y:S01]  /*76d0*/  FMUL R12, R33.reuse, R16 ;  /* 0x00000010210c7220 */ /* 0x040fe20000400000 */
[----:B------:R-:W-:Y:S01]  /*76e0*/  LOP3.LUT R36, R50, 0xffff0000, RZ, 0xc0, !PT ;  /* 0xffff000032247812 */ /* 0x000fe200078ec0ff */
[C---:B------:R-:W-:Y:S01]  /*76f0*/  FMUL R13, R33.reuse, R17 ;  /* 0x00000011210d7220 */ /* 0x040fe20000400000 */
[----:B------:R-:W-:Y:S01]  /*7700*/  FMUL R14, R33, R18 ;  /* 0x00000012210e7220 */ /* 0x000fe20000400000 */
[----:B------:R-:W-:Y:S01]  /*7710*/  LOP3.LUT R38, R51, 0xffff0000, RZ, 0xc0, !PT ;  /* 0xffff000033267812 */ /* 0x000fe200078ec0ff */
        /* <DEDUP_REMOVED lines=8> */
[----:B------:R-:W-:Y:S01]  /*77a0*/  F2FP.BF16.F32.PACK_AB R89, R15, R10 ;  /* 0x0000000a0f59723e */ /* 0x000fe200000010ff */
[----:B------:R1:W-:Y:S01]  /*77b0*/  STSM.16.M88.4 [R82+0x1200], R44 ;  /* 0x0012002c52007844 */ /* 0x0003e20000000200 */
[----:B------:R-:W-:Y:S02]  /*77c0*/  F2FP.BF16.F32.PACK_AB R90, R13, R12 ;  /* 0x0000000c0d5a723e */ /* 0x000fe400000010ff */
[----:B------:R-:W-:Y:S02]  /*77d0*/  F2FP.BF16.F32.PACK_AB R91, R19, R14 ;  /* 0x0000000e135b723e */ /* 0x000fe400000010ff */
[----:B------:R-:W-:Y:S03]  /*77e0*/  @P0 SHF.L.U32 R16, R71, 0x1f, RZ ;  /* 0x0000001f47100819 */ /* 0x000fe600000006ff */
        /* <DEDUP_REMOVED lines=9> */
[----:B------:R-:W-:Y:S02]  /*7880*/  UIADD3 UR4, UP0, UPT, UR56, 0x680, URZ ;  /* 0x0000068038047890 */ /* 0x000fe4000ff1e0ff */
[----:B------:R-:W-:Y:S02]  /*7890*/  UIADD3 UR40, UPT, UPT, UR50, 0x1200, URZ ;  /* 0x0000120032287890 */ /* 0x000fe4000fffe0ff */
[----:B------:R-:W-:Y:S02]  /*78a0*/  UIADD3 UR41, UPT, UPT, UR51, 0x20, URZ ;  /* 0x0000002033297890 */ /* 0x000fe4000fffe0ff */
[----:B------:R-:W-:Y:S09]  /*78b0*/  UIADD3.X UR5, UPT, UPT, URZ, UR57, URZ, UP0, !UPT ;  /* 0x00000039ff057290 */ /* 0x000ff200087fe4ff */
[----:B------:R2:W-:Y:S01]  /*78c0*/  UTMASTG.4D [UR40], [UR4] ;  /* 0x00000028040073b5 */ /* 0x0005e20008018000 */
[----:B------:R0:W-:Y:S01]  /*78d0*/  UTMACMDFLUSH ;  /* 0x00000000000079b7 */ /* 0x0001e20000000000 */
[----:B--2---:R-:W-:Y:S04]  /*78e0*/  DEPBAR.LE SB0, 0x1 ;  /* 0x000080400000791a */ /* 0x004fe80000000000 */
.L_x_112:
[----:B------:R-:W-:Y:S05]  /*78f0*/  BSYNC.RECONVERGENT B0 ;  /* 0x0000000000007941 */ /* 0x000fea0003800200 */
.L_x_111:
[----:B------:R-:W-:Y:S01]  /*7900*/  BAR.SYNC.DEFER_BLOCKING 0x1, 0x80 ;  /* 0x0042000000007b1d */ /* 0x000fe20000010000 */
[----:B------:R-:W-:Y:S04]  /*7910*/  UIADD3 UR45, UPT, UPT, UR54, 0x1, URZ ;  /* 0x00000001362d7890 */ /* 0x000fe8000fffe0ff */
[----:B------:R-:W-:Y:S04]  /*7920*/  UISETP.NE.AND UP0, UPT, UR45, 0x4, UPT ;  /* 0x000000042d00788c */ /* 0x000fe8000bf05270 */
[----:B------:R-:W-:Y:S01]  /*7930*/  USEL UR45, UR45, URZ, UP0 ;  /* 0x000000ff2d2d7287 */ /* 0x000fe20008000000 */
[----:B------:R2:W-:Y:S01]  /*7940*/  @P0 SYNCS.ARRIVE.TRANS64.RED.A1T0 RZ, [R87+URZ], RZ ;  /* 0x000000ff57ff09a7 */ /* 0x0005e200081004ff */
[----:B------:R-:W-:Y:S01]  /*7950*/  BSSY B1, `(.L_x_113) ;  /* 0x0000013000017945 */ /* 0x000fe20003800000 */
[----:B------:R-:W4:Y:S02]  /*7960*/  @P0 SYNCS.PHASECHK.TRANS64.TRYWAIT P1, [R93+URZ+0x80], R16 ;  /* 0x000080105d0005a7 */ /* 0x000f2400080211ff */
[----:B----4-:R-:W-:Y:S01]  /*7970*/  @P0 SEL R85, RZ, 0x1, !P1 ;  /* 0x00000001ff550807 */ /* 0x010fe20004800000 */
[----:B--2---:R-:W-:Y:S06]  /*7980*/  @!P0 BRA `(.L_x_114) ;  /* 0x00000000003c8947 */ /* 0x004fec0003800000 */
[----:B------:R-:W-:Y:S01]  /*7990*/  ISETP.NE.U32.AND P0, PT, R86, 0x1, PT ;  /* 0x000000015600780c */ /* 0x000fe20003f05070 */
[----:B------:R-:W-:Y:S01]  /*79a0*/  BSSY B0, `(.L_x_115) ;  /* 0x0000008000007945 */ /* 0x000fe20003800000 */
[----:B------:R-:W-:Y:S11]  /*79b0*/  ISETP.NE.AND P1, PT, R85, RZ, PT ;  /* 0x000000ff5500720c */ /* 0x000ff60003f25270 */
[----:B------:R-:W-:Y:S04]  /*79c0*/  @P0 IMAD R2, R39, 0x1000, R84 ;  /* 0x0000100027020824 */ /* 0x000fe800078e0254 */
[----:B------:R-:W-:Y:S01]  /*79d0*/  @P0 VIADD R0, R2, UR50 ;  /* 0x0000003202000c36 */ /* 0x000fe20008000000 */
[----:B------:R-:W-:Y:S06]  /*79e0*/  @P1 BRA `(.L_x_116) ;  /* 0x00000000000c1947 */ /* 0x000fec0003800000 */
[----:B------:R-:W-:Y:S04]  /*79f0*/  SHF.L.U32 R4, R71, 0x1f, RZ ;  /* 0x0000001f47047819 */ /* 0x000fe800000006ff */
[----:B------:R-:W2:Y:S02]  /*7a00*/  SYNCS.PHASECHK.TRANS64.TRYWAIT P1, [R93+URZ+0x80], R4 ;  /* 0x000080045d0075a7 */ /* 0x000ea400080211ff */
[----:B--2---:R-:W-:Y:S05]  /*7a10*/  @!P1 BRA `(.L_x_117) ;  /* 0x0000001c00649947 */ /* 0x004fea0003800000 */
.L_x_116:
[----:B------:R-:W-:Y:S05]  /*7a20*/  BSYNC B0 ;  /* 0x0000000000007941 */ /* 0x000fea0003800000 */
.L_x_115:
[----:B------:R-:W-:Y:S01]  /*7a30*/  @P0 IADD3 R0, PT, PT, R77, R0, RZ ;  /* 0x000000004d000210 */ /* 0x000fe20007ffe0ff */
[----:B------:R-:W-:Y:S05]  /*7a40*/  @P0 WARPSYNC.ALL ;  /* 0x0000000000000948 */ /* 0x000fea0003800000 */
[----:B------:R4:W1:Y:S01]  /*7a50*/  @P0 LDSM.16.M88.4 R40, [R2+UR50+0x200] ;  /* 0x000200320228083b */ /* 0x0008620008000200 */
[----:B------:R-:W-:Y:S03]  /*7a60*/  IADD3 R39, PT, PT, R39, 0x1, RZ ;  /* 0x0000000127277810 */ /* 0x000fe60007ffe0ff */
[----:B------:R4:W1:Y:S04]  /*7a70*/  @P0 LDSM.16.M88.4 R48, [R0+0x200] ;  /* 0x000200000030083b */ /* 0x0008680000000200 */
.L_x_114:
[----:B------:R-:W-:Y:S05]  /*7a80*/  BSYNC B1 ;  /* 0x0000000000017941 */ /* 0x000fea0003800000 */
.L_x_113:
[----:B------:R-:W-:Y:S05]  /*7a90*/  VIADD R3, R34, 0x40 ;  /* 0x0000004022037836 */ /* 0x000fea0000000000 */
[----:B------:R-:W-:Y:S04]  /*7aa0*/  SHF.R.U32.HI R3, RZ, 0x15, R3 ;  /* 0x00000015ff037819 */ /* 0x000fe80000011603 */
[----:B------:R-:W-:Y:S11]  /*7ab0*/  LOP3.LUT P0, RZ, R3, 0x3, R74, 0x48, !PT ;  /* 0x0000000303ff7812 */ /* 0x000ff6000780484a */
[----:B------:R-:W-:Y:S02]  /*7ac0*/  @!UPT UIADD3 URZ, UPT, UPT, URZ, URZ, URZ ;  /* 0x000000fffffff290 */ /* 0x000fe4000fffe0ff */
[----:B------:R-:W-:Y:S05]  /*7ad0*/  @!P0 BRA `(.L_x_118) ;  /* 0x0000000000408947 */ /* 0x000fea0003800000 */
[----:B------:R-:W5:Y:S01]  /*7ae0*/  LDCU.64 UR8, c[0x4][0x70] ;  /* 0x01000e00ff0877ac */ /* 0x000f620008000a00 */
[----:B------:R-:W-:Y:S01]  /*7af0*/  MOV R3, 0x0 ;  /* 0x0000000000037802 */ /* 0x000fe20000000f00 */
[----:B------:R-:W-:Y:S02]  /*7b00*/  HFMA2 R12, -RZ, RZ, 0, 5.9604644775390625e-08 ;  /* 0x00000001ff0c7431 */ /* 0x000fe400000001ff */
[----:B------:R-:W-:Y:S02]  /*7b10*/  IMAD.MOV.U32 R8, RZ, RZ, 0x192 ;  /* 0x00000192ff087424 */ /* 0x000fe400078e00ff */
[----:B------:R-:W-:Y:S01]  /*7b20*/  IMAD.MOV.U32 R13, RZ, RZ, RZ ;  /* 0x000000ffff0d7224 */ /* 0x000fe200078e00ff */
[----:B------:R-:W3:Y:S01]  /*7b30*/  LDCU.64 UR6, c[0x4][0x78] ;  /* 0x01000f00ff0677ac */ /* 0x000ee20008000a00 */
[----:B----4-:R-:W4:Y:S01]  /*7b40*/  LDC.64 R2, c[0x4][R3] ;  /* 0x0100000003027b82 */ /* 0x010f220000000a00 */
[----:B------:R-:W1:Y:S01]  /*7b50*/  LDCU.64 UR4, c[0x4][0x10] ;  /* 0x01000200ff0477ac */ /* 0x000e620008000a00 */
[----:B-----5:R-:W-:Y:S01]  /*7b60*/  MOV R5, UR9 ;  /* 0x0000000900057c02 */ /* 0x020fe20008000f00 */
[----:B--2---:R-:W-:Y:S01]  /*7b70*/  IMAD.U32 R4, RZ, RZ, UR8 ;  /* 0x00000008ff047e24 */ /* 0x004fe2000f8e00ff */
[----:B---3--:R-:W-:Y:S01]  /*7b80*/  MOV R7, UR7 ;  /* 0x0000000700077c02 */ /* 0x008fe20008000f00 */
[----:B------:R-:W-:Y:S01]  /*7b90*/  IMAD.U32 R6, RZ, RZ, UR6 ;  /* 0x00000006ff067e24 */ /* 0x000fe2000f8e00ff */
[----:B-1----:R-:W-:Y:S01]  /*7ba0*/  MOV R11, UR5 ;  /* 0x00000005000b7c02 */ /* 0x002fe20008000f00 */
[----:B------:R-:W-:Y:S02]  /*7bb0*/  IMAD.U32 R10, RZ, RZ, UR4 ;  /* 0x00000004ff0a7e24 */ /* 0x000fe4000f8e00ff */
[----:B------:R-:W-:Y:S07]  /*7bc0*/  LEPC R20, `(.L_x_118) ;  /* 0x000000001014794e */ /* 0x000fee0000000000 */
[----:B----4-:R-:W-:Y:S05]  /*7bd0*/  CALL.ABS.NOINC R2 ;  /* 0x0000000002007343 */ /* 0x010fea0003c00000 */
.L_x_118:
[----:B-1----:R-:W-:Y:S01]  /*7be0*/  SHF.L.U32 R20, R40, 0x10, RZ ;  /* 0x0000001028147819 */ /* 0x002fe200000006ff */
[----:B------:R-:W-:Y:S05]  /*7bf0*/  WARPSYNC.ALL ;  /* 0x0000000000007948 */ /* 0x000fea0003800000 */
[----:B------:R-:W-:Y:S01]  /*7c00*/  R2UR UR4, R34 ;  /* 0x00000000220472ca */ /* 0x000fe200000e0000 */
[----:B------:R-:W-:Y:S01]  /*7c10*/  BSSY.RECONVERGENT B0, `(.L_x_119) ;  /* 0x0000053000007945 */ /* 0x000fe20003800200 */
[----:B------:R-:W-:Y:S02]  /*7c20*/  LOP3.LUT R21, R40, 0xffff0000, RZ, 0xc0, !PT ;  /* 0xffff000028157812 */ /* 0x000fe400078ec0ff */
[----:B------:R-:W-:Y:S02]  /*7c30*/  LOP3.LUT R36, R41, 0xffff0000, RZ, 0xc0, !PT ;  /* 0xffff000029247812 */ /* 0x000fe400078ec0ff */
[----:B------:R-:W-:Y:S02]  /*7c40*/  SHF.L.U32 R37, R43, 0x10, RZ ;  /* 0x000000102b257819 */ /* 0x000fe400000006ff */
[----:B------:R-:W-:Y:S02]  /*7c50*/  LOP3.LUT R38, R51, 0xffff0000, RZ, 0xc0, !PT ;  /* 0xffff000033267812 */ /* 0x000fe400078ec0ff */
[----:B------:R-:W-:Y:S02]  /*7c60*/  ISETP.NE.AND P6, PT, R80, RZ, PT ;  /* 0x000000ff5000720c */ /* 0x000fe40003fc5270 */
[----:B------:R-:W-:Y:S01]  /*7c70*/  ISETP.NE.AND P1, PT, R73, RZ, PT ;  /* 0x000000ff4900720c */ /* 0x000fe20003f25270 */
[----:B--2---:R-:W4:Y:S01]  /*7c80*/  LDTM.16dp256bit.x4 R4, tmem[UR4+0x40] ;  /* 0x00004004000479ee */ /* 0x004f220008120000 */
[----:B------:R-:W-:Y:S02]  /*7c90*/  ISETP.NE.U32.OR P0, PT, R79, 0x1, !P6 ;  /* 0x000000014f00780c */ /* 0x000fe40007705470 */
[----:B------:R-:W-:Y:S11]  /*7ca0*/  MOV R87, UR45 ;  /* 0x0000002d00577c02 */ /* 0x000ff60008000f00 */
[----:B------:R-:W-:Y:S02]  /*7cb0*/  @P0 LEA R87, R87, UR50, 0x3 ;  /* 0x0000003257570c11 */ /* 0x000fe4000f8e18ff */
[----:B------:R-:W-:Y:S02]  /*7cc0*/  @P0 SHF.L.U32 R93, R71, 0x1f, RZ ;  /* 0x0000001f475d0819 */ /* 0x000fe400000006ff */
[----:B------:R-:W-:Y:S04]  /*7cd0*/  @P0 IADD3 R87, PT, PT, R87, 0xa0, RZ ;  /* 0x000000a057570810 */ /* 0x000fe80007ffe0ff */
[----:B------:R-:W-:Y:S01]  /*7ce0*/  @P0 PRMT R87, R92, 0x654, R87 ;  /* 0x000006545c570816 */ /* 0x000fe20000000057 */
[C---:B----4-:R-:W-:Y:S01]  /*7cf0*/  FMUL R0, R33.reuse, R4 ;  /* 0x0000000421007220 */ /* 0x050fe20000400000 */
[C---:B------:R-:W-:Y:S01]  /*7d00*/  FMUL R2, R33.reuse, R5 ;  /* 0x0000000521027220 */ /* 0x040fe20000400000 */
[C---:B------:R-:W-:Y:S01]  /*7d10*/  FMUL R3, R33.reuse, R6 ;  /* 0x0000000621037220 */ /* 0x040fe20000400000 */
[----:B------:R-:W-:Y:S01]  /*7d20*/  FMUL R7, R33, R7 ;  /* 0x0000000721077220 */ /* 0x000fe20000400000 */
[----:B------:R-:W-:Y:S01]  /*7d30*/  FFMA R0, R35, R20, R0 ;  /* 0x0000001423007223 */ /* 0x000fe20000000000 */
[----:B------:R-:W-:Y:S01]  /*7d40*/  SHF.L.U32 R20, R41, 0x10, RZ ;  /* 0x0000001029147819 */ /* 0x000fe200000006ff */
[----:B------:R-:W-:Y:S01]  /*7d50*/  FFMA R2, R35, R21, R2 ;  /* 0x0000001523027223 */ /* 0x000fe20000000002 */
[C---:B------:R-:W-:Y:S01]  /*7d60*/  SHF.L.U32 R21, R42.reuse, 0x10, RZ ;  /* 0x000000102a157819 */ /* 0x040fe200000006ff */
[C---:B------:R-:W-:Y:S01]  /*7d70*/  FMUL R4, R33.reuse, R8 ;  /* 0x0000000821047220 */ /* 0x040fe20000400000 */
[----:B------:R-:W-:Y:S01]  /*7d80*/  FMUL R5, R33, R9 ;  /* 0x0000000921057220 */ /* 0x000fe20000400000 */
[C---:B------:R-:W-:Y:S01]  /*7d90*/  FFMA R3, R35.reuse, R20, R3 ;  /* 0x0000001423037223 */ /* 0x040fe20000000003 */
[----:B------:R-:W-:Y:S01]  /*7da0*/  LOP3.LUT R20, R42, 0xffff0000, RZ, 0xc0, !PT ;  /* 0xffff00002a147812 */ /* 0x000fe200078ec0ff */
[----:B------:R-:W-:Y:S01]  /*7db0*/  FFMA R7, R35, R36, R7 ;  /* 0x0000002423077223 */ /* 0x000fe20000000007 */
[----:B------:R-:W-:Y:S01]  /*7dc0*/  LOP3.LUT R36, R43, 0xffff0000, RZ, 0xc0, !PT ;  /* 0xffff00002b247812 */ /* 0x000fe200078ec0ff */
[C---:B------:R-:W-:Y:S01]  /*7dd0*/  FMUL R6, R33.reuse, R10 ;  /* 0x0000000a21067220 */ /* 0x040fe20000400000 */
[----:B------:R-:W-:Y:S01]  /*7de0*/  F2FP.BF16.F32.PACK_AB R44, R2, R0 ;  /* 0x00000000022c723e */ /* 0x000fe200000010ff */
[----:B------:R-:W-:Y:S01]  /*7df0*/  FMUL R11, R33, R11 ;  /* 0x0000000b210b7220 */ /* 0x000fe20000400000 */
[----:B------:R-:W-:Y:S01]  /*7e00*/  F2FP.BF16.F32.PACK_AB R45, R7, R3 ;  /* 0x00000003072d723e */ /* 0x000fe200000010ff */
[----:B------:R-:W-:Y:S01]  /*7e10*/  FFMA R4, R35, R21, R4 ;  /* 0x0000001523047223 */ /* 0x000fe20000000004 */
[----:B------:R-:W-:Y:S01]  /*7e20*/  SHF.L.U32 R21, R49, 0x10, RZ ;  /* 0x0000001031157819 */ /* 0x000fe200000006ff */
[C---:B------:R-:W-:Y:S01]  /*7e30*/  FFMA R5, R35.reuse, R20, R5 ;  /* 0x0000001423057223 */ /* 0x040fe20000000005 */
[C---:B------:R-:W-:Y:S01]  /*7e40*/  SHF.L.U32 R20, R48.reuse, 0x10, RZ ;  /* 0x0000001030147819 */ /* 0x040fe200000006ff */
[----:B------:R-:W-:Y:S01]  /*7e50*/  FFMA R6, R35, R37, R6 ;  /* 0x0000002523067223 */ /* 0x000fe20000000006 */
[----:B------:R-:W-:Y:S01]  /*7e60*/  SHF.L.U32 R37, R51, 0x10, RZ ;  /* 0x0000001033257819 */ /* 0x000fe200000006ff */
[----:B------:R-:W-:Y:S01]  /*7e70*/  FFMA R11, R35, R36, R11 ;  /* 0x00000024230b7223 */ /* 0x000fe2000000000b */
[----:B------:R-:W-:Y:S01]  /*7e80*/  LOP3.LUT R36, R48, 0xffff0000, RZ, 0xc0, !PT ;  /* 0xffff000030247812 */ /* 0x000fe200078ec0ff */
[C---:B------:R-:W-:Y:S01]  /*7e90*/  FMUL R8, R33.reuse, R12 ;  /* 0x0000000c21087220 */ /* 0x040fe20000400000 */
[C---:B------:R-:W-:Y:S01]  /*7ea0*/  FMUL R9, R33.reuse, R13 ;  /* 0x0000000d21097220 */ /* 0x040fe20000400000 */
[C---:B------:R-:W-:Y:S01]  /*7eb0*/  FMUL R10, R33.reuse, R14 ;  /* 0x0000000e210a7220 */ /* 0x040fe20000400000 */
[----:B------:R-:W-:Y:S01]  /*7ec0*/  FMUL R15, R33, R15 ;  /* 0x0000000f210f7220 */ /* 0x000fe20000400000 */
        /* <DEDUP_REMOVED lines=21> */
[----:B------:R-:W-:Y:S02]  /*8020*/  F2FP.BF16.F32.PACK_AB R91, R19, R14 ;  /* 0x0000000e135b723e */ /* 0x000fe400000010ff */
[----:B------:R-:W-:Y:S03]  /*8030*/  LEA R16, R39, UR50, 0x3 ;  /* 0x0000003227107c11 */ /* 0x000fe6000f8e18ff */
        /* <DEDUP_REMOVED lines=16> */
.L_x_120:
[----:B------:R-:W-:Y:S05]  /*8140*/  BSYNC.RECONVERGENT B0 ;  /* 0x0000000000007941 */ /* 0x000fea0003800200 */
.L_x_119:
        /* <DEDUP_REMOVED lines=18> */
.L_x_124:
[----:B------:R-:W-:Y:S05]  /*8270*/  BSYNC B0 ;  /* 0x0000000000007941 */ /* 0x000fea0003800000 */
.L_x_123:
[----:B------:R-:W-:Y:S01]  /*8280*/  @P0 IADD3 R0, PT, PT, R77, R0, RZ ;  /* 0x000000004d000210 */ /* 0x000fe20007ffe0ff */
[----:B------:R-:W-:Y:S05]  /*8290*/  @P0 WARPSYNC.ALL ;  /* 0x0000000000000948 */ /* 0x000fea0003800000 */
[----:B------:R4:W1:Y:S04]  /*82a0*/  @P0 LDSM.16.M88.4 R40, [R39+UR50+0x200] ;  /* 0x000200322728083b */ /* 0x0008680008000200 */
[----:B------:R4:W1:Y:S02]  /*82b0*/  @P0 LDSM.16.M88.4 R48, [R0+0x200] ;  /* 0x000200000030083b */ /* 0x0008640000000200 */
.L_x_122:
[----:B------:R-:W-:Y:S05]  /*82c0*/  BSYNC B1 ;  /* 0x0000000000017941 */ /* 0x000fea0003800000 */
.L_x_121:
        /* <DEDUP_REMOVED lines=11> */
[----:B------:R-:W1:Y:S01]  /*8380*/  LDC.64 R2, c[0x4][R3] ;  /* 0x0100000003027b82 */ /* 0x000e620000000a00 */
        /* <DEDUP_REMOVED lines=9> */
.L_x_126:
[----:B------:R-:W-:Y:S01]  /*8420*/  ISETP.NE.AND P0, PT, R73, RZ, PT ;  /* 0x000000ff4900720c */ /* 0x000fe20003f05270 */
[----:B------:R-:W-:Y:S05]  /*8430*/  WARPSYNC.ALL ;  /* 0x0000000000007948 */ /* 0x000fea0003800000 */
[----:B------:R-:W-:Y:S01]  /*8440*/  R2UR UR4, R34 ;  /* 0x00000000220472ca */ /* 0x000fe200000e0000 */
[----:B------:R-:W-:Y:S01]  /*8450*/  BSSY.RECONVERGENT B0, `(.L_x_127) ;  /* 0x0000050000007945 */ /* 0x000fe20003800200 */
[----:B------:R-:W-:Y:S02]  /*8460*/  R2UR UR5, R83 ;  /* 0x00000000530572ca */ /* 0x000fe400000e0000 */
[C---:B-1----:R-:W-:Y:S02]  /*8470*/  SHF.L.U32 R20, R40.reuse, 0x10, RZ ;  /* 0x0000001028147819 */ /* 0x042fe400000006ff */
[----:B------:R-:W-:Y:S02]  /*8480*/  LOP3.LUT R21, R40, 0xffff0000, RZ, 0xc0, !PT ;  /* 0xffff000028157812 */ /* 0x000fe400078ec0ff */
[C---:B------:R-:W-:Y:S02]  /*8490*/  SHF.L.U32 R36, R41.reuse, 0x10, RZ ;  /* 0x0000001029247819 */ /* 0x040fe400000006ff */
[----:B------:R-:W-:Y:S02]  /*84a0*/  LOP3.LUT R38, R41, 0xffff0000, RZ, 0xc0, !PT ;  /* 0xffff000029267812 */ /* 0x000fe400078ec0ff */
[C---:B------:R-:W-:Y:S01]  /*84b0*/  SHF.L.U32 R37, R42.reuse, 0x10, RZ ;  /* 0x000000102a257819 */ /* 0x040fe200000006ff */
[----:B------:R-:W1:Y:S01]  /*84c0*/  LDTM.16dp256bit.x4 R4, tmem[UR4+0x60] ;  /* 0x00006004000479ee */ /* 0x000e620008120000 */
[----:B------:R-:W-:Y:S01]  /*84d0*/  LOP3.LUT R40, R42, 0xffff0000, RZ, 0xc0, !PT ;  /* 0xffff00002a287812 */ /* 0x000fe200078ec0ff */
[----:B------:R-:W-:Y:S01]  /*84e0*/  NOP ;  /* 0x0000000000007918 */ /* 0x000fe20000000000 */
[C---:B----4-:R-:W-:Y:S01]  /*84f0*/  SHF.L.U32 R39, R43.reuse, 0x10, RZ ;  /* 0x000000102b277819 */ /* 0x050fe200000006ff */
[----:B------:R-:W-:Y:S01]  /*8500*/  UIADD3 UR5, UPT, UPT, UR5, 0xf0, URZ ;  /* 0x000000f005057890 */ /* 0x000fe2000fffe0ff */
[----:B------:R-:W-:Y:S02]  /*8510*/  LOP3.LUT R42, R43, 0xffff0000, RZ, 0xc0, !PT ;  /* 0xffff00002b2a7812 */ /* 0x000fe400078ec0ff */
[C---:B------:R-:W-:Y:S01]  /*8520*/  SHF.L.U32 R41, R48.reuse, 0x10, RZ ;  /* 0x0000001030297819 */ /* 0x040fe200000006ff */
[----:B------:R-:W-:Y:S01]  /*8530*/  UPRMT UR5, UR48, 0x654, UR5 ;  /* 0x0000065430057896 */ /* 0x000fe20008000005 */
[----:B------:R-:W-:Y:S02]  /*8540*/  LOP3.LUT R44, R48, 0xffff0000, RZ, 0xc0, !PT ;  /* 0xffff0000302c7812 */ /* 0x000fe400078ec0ff */
[C---:B------:R-:W-:Y:S02]  /*8550*/  SHF.L.U32 R43, R49.reuse, 0x10, RZ ;  /* 0x00000010312b7819 */ /* 0x040fe400000006ff */
[----:B------:R-:W-:Y:S02]  /*8560*/  LOP3.LUT R46, R49, 0xffff0000, RZ, 0xc0, !PT ;  /* 0xffff0000312e7812 */ /* 0x000fe400078ec0ff */
[C---:B------:R-:W-:Y:S02]  /*8570*/  SHF.L.U32 R45, R50.reuse, 0x10, RZ ;  /* 0x00000010322d7819 */ /* 0x040fe400000006ff */
[----:B-1----:R-:W-:Y:S01]  /*8580*/  SYNCS.ARRIVE.TRANS64.RED.A1T0 RZ, [UR5], RZ ;  /* 0x000000ffffff79a7 */ /* 0x002fe20008100405 */
[----:B------:R-:W-:Y:S02]  /*8590*/  LOP3.LUT R48, R50, 0xffff0000, RZ, 0xc0, !PT ;  /* 0xffff000032307812 */ /* 0x000fe400078ec0ff */
[C---:B------:R-:W-:Y:S02]  /*85a0*/  SHF.L.U32 R47, R51.reuse, 0x10, RZ ;  /* 0x00000010332f7819 */ /* 0x040fe400000006ff */
[----:B------:R-:W-:Y:S01]  /*85b0*/  LOP3.LUT R50, R51, 0xffff0000, RZ, 0xc0, !PT ;  /* 0xffff000033327812 */ /* 0x000fe200078ec0ff */
[C---:B------:R-:W-:Y:S01]  /*85c0*/  FMUL R0, R33.reuse, R4 ;  /* 0x0000000421007220 */ /* 0x040fe20000400000 */
[C---:B------:R-:W-:Y:S01]  /*85d0*/  FMUL R2, R33.reuse, R5 ;  /* 0x0000000521027220 */ /* 0x040fe20000400000 */
[C---:B------:R-:W-:Y:S01]  /*85e0*/  FMUL R3, R33.reuse, R6 ;  /* 0x0000000621037220 */ /* 0x040fe20000400000 */
[----:B------:R-:W-:Y:S01]  /*85f0*/  FMUL R7, R33, R7 ;  /* 0x0000000721077220 */ /* 0x000fe20000400000 */
[C---:B------:R-:W-:Y:S01]  /*8600*/  FFMA R0, R35.reuse, R20, R0 ;  /* 0x0000001423007223 */ /* 0x040fe20000000000 */
[C---:B------:R-:W-:Y:S01]  /*8610*/  FFMA R2, R35.reuse, R21, R2 ;  /* 0x0000001523027223 */ /* 0x040fe20000000002 */
[C---:B------:R-:W-:Y:S01]  /*8620*/  FFMA R3, R35.reuse, R36, R3 ;  /* 0x0000002423037223 */ /* 0x040fe20000000003 */
[----:B------:R-:W-:Y:S01]  /*8630*/  FFMA R7, R35, R38, R7 ;  /* 0x0000002623077223 */ /* 0x000fe20000000007 */
[C---:B------:R-:W-:Y:S01]  /*8640*/  FMUL R4, R33.reuse, R8 ;  /* 0x0000000821047220 */ /* 0x040fe20000400000 */
[C---:B------:R-:W-:Y:S01]  /*8650*/  FMUL R5, R33.reuse, R9 ;  /* 0x0000000921057220 */ /* 0x040fe20000400000 */
[----:B---3--:R-:W-:Y:S01]  /*8660*/  F2FP.BF16.F32.PACK_AB R84, R2, R0 ;  /* 0x000000000254723e */ /* 0x008fe200000010ff */
[----:B------:R-:W-:Y:S01]  /*8670*/  FMUL R6, R33, R10 ;  /* 0x0000000a21067220 */ /* 0x000fe20000400000 */
[----:B------:R-:W-:Y:S01]  /*8680*/  F2FP.BF16.F32.PACK_AB R85, R7, R3 ;  /* 0x000000030755723e */ /* 0x000fe200000010ff */
[C---:B------:R-:W-:Y:S01]  /*8690*/  FFMA R4, R35.reuse, R37, R4 ;  /* 0x0000002523047223 */ /* 0x040fe20000000004 */
[----:B------:R-:W-:Y:S01]  /*86a0*/  FFMA R5, R35, R40, R5 ;  /* 0x0000002823057223 */ /* 0x000fe20000000005 */
[C---:B------:R-:W-:Y:S01]  /*86b0*/  FMUL R11, R33.reuse, R11 ;  /* 0x0000000b210b7220 */ /* 0x040fe20000400000 */
[C---:B------:R-:W-:Y:S01]  /*86c0*/  FMUL R8, R33.reuse, R12 ;  /* 0x0000000c21087220 */ /* 0x040fe20000400000 */
[----:B------:R-:W-:Y:S01]  /*86d0*/  FMUL R9, R33, R13 ;  /* 0x0000000d21097220 */ /* 0x000fe20000400000 */
[----:B------:R-:W-:Y:S01]  /*86e0*/  FFMA R6, R35, R39, R6 ;  /* 0x0000002723067223 */ /* 0x000fe20000000006 */
        /* <DEDUP_REMOVED lines=38> */
.L_x_128:
[----:B------:R-:W-:Y:S05]  /*8950*/  BSYNC.RECONVERGENT B0 ;  /* 0x0000000000007941 */ /* 0x000fea0003800200 */
.L_x_127:
[----:B------:R-:W-:Y:S01]  /*8960*/  BAR.SYNC.DEFER_BLOCKING 0x1, 0x80 ;  /* 0x0042000000007b1d */ /* 0x000fe20000010000 */
[----:B------:R-:W-:Y:S01]  /*8970*/  UISETP.NE.AND UP0, UPT, UR53, -0x4, UPT ;  /* 0xfffffffc3500788c */ /* 0x000fe2000bf05270 */
[----:B------:R-:W-:Y:S08]  /*8980*/  IADD3 R0, PT, PT, R30, 0x1, RZ ;  /* 0x000000011e007810 */ /* 0x000ff00007ffe0ff */
[----:B------:R-:W-:Y:S05]  /*8990*/  BRA.U !UP0, `(.L_x_129) ;  /* 0x0000000108287547 */ /* 0x000fea000b800000 */
[----:B------:R-:W-:Y:S01]  /*89a0*/  ISETP.NE.AND P0, PT, R80, RZ, PT ;  /* 0x000000ff5000720c */ /* 0x000fe20003f05270 */
[----:B------:R-:W-:Y:S01]  /*89b0*/  IMAD.U32 R2, RZ, RZ, UR54 ;  /* 0x00000036ff027e24 */ /* 0x000fe2000f8e00ff */
[----:B------:R-:W-:Y:S02]  /*89c0*/  UIADD3 UR54, UPT, UPT, UR54, 0x1, URZ ;  /* 0x0000000136367890 */ /* 0x000fe4000fffe0ff */
[----:B------:R-:W-:Y:S02]  /*89d0*/  ISETP.NE.U32.OR P0, PT, R79, 0x1, !P0 ;  /* 0x000000014f00780c */ /* 0x000fe40004705470 */
[----:B------:R-:W-:Y:S04]  /*89e0*/  UISETP.NE.AND UP0, UPT, UR54, 0x4, UPT ;  /* 0x000000043600788c */ /* 0x000fe8000bf05270 */
[----:B------:R-:W-:Y:S07]  /*89f0*/  USEL UR54, UR54, URZ, UP0 ;  /* 0x000000ff36367287 */ /* 0x000fee0008000000 */
[----:B------:R-:W-:Y:S05]  /*8a00*/  @P0 LEA R2, R2, UR50, 0x3 ;  /* 0x0000003202020c11 */ /* 0x000fea000f8e18ff */
[----:B------:R-:W-:Y:S05]  /*8a10*/  @P0 VIADD R3, R2, 0xa0 ;  /* 0x000000a002030836 */ /* 0x000fea0000000000 */
[----:B------:R-:W-:Y:S04]  /*8a20*/  @P0 PRMT R3, R92, 0x654, R3 ;  /* 0x000006545c030816 */ /* 0x000fe80000000003 */
[----:B------:R2:W-:Y:S03]  /*8a30*/  @P0 SYNCS.ARRIVE.TRANS64.RED.A1T0 RZ, [R3+URZ], RZ ;  /* 0x000000ff03ff09a7 */ /* 0x0005e600081004ff */
.L_x_129:
[----:B------:R-:W-:Y:S01]  /*8a40*/  LOP3.LUT P0, RZ, R62, 0x1, RZ, 0xc0, !PT ;  /* 0x000000013eff7812 */ /* 0x000fe2000780c0ff */
[----:B------:R-:W-:Y:S01]  /*8a50*/  UIADD3 UR53, UPT, UPT, UR53, 0x4, URZ ;  /* 0x0000000435357890 */ /* 0x000fe2000fffe0ff */
[C---:B------:R-:W-:Y:S01]  /*8a60*/  ISETP.NE.AND P1, PT, R0.reuse, 0x2, PT ;  /* 0x000000020000780c */ /* 0x040fe20003f25270 */
[----:B------:R-:W-:Y:S01]  /*8a70*/  UMOV UR45, UR52 ;  /* 0x00000034002d7c82 */ /* 0x000fe20008000000 */
[----:B------:R-:W-:Y:S01]  /*8a80*/  LOP3.LUT R69, R69, 0x1, RZ, 0x3c, !PT ;  /* 0x0000000145457812 */ /* 0x000fe200078e3cff */
[----:B------:R-:W-:Y:S01]  /*8a90*/  IMAD.IADD R19, R29, 0x1, R58 ;  /* 0x000000011d137824 */ /* 0x000fe200078e023a */
[----:B--2---:R-:W-:Y:S01]  /*8aa0*/  SEL R3, RZ, 0x1, P1 ;  /* 0x00000001ff037807 */ /* 0x004fe20000800000 */
[----:B------:R-:W-:Y:S01]  /*8ab0*/  IMAD.IADD R21, R31, 0x1, R64 ;  /* 0x000000011f157824 */ /* 0x000fe200078e0240 */
[----:B------:R-:W-:Y:S02]  /*8ac0*/  SEL R30, R0, RZ, P1 ;  /* 0x000000ff001e7207 */ /* 0x000fe40000800000 */
[----:B------:R-:W-:Y:S03]  /*8ad0*/  LOP3.LUT R70, R70, R3, RZ, 0x3c, !PT ;  /* 0x0000000346467212 */ /* 0x000fe600078e3cff */
[----:B------:R-:W-:Y:S05]  /*8ae0*/  @P0 BRA `(.L_x_130) ;  /* 0xffffffcc00740947 */ /* 0x000fea000383ffff */
[----:B------:R-:W-:-:S09]  /*8af0*/  UISETP.NE.AND UP0, UPT, UR49, URZ, UPT ;  /* 0x000000ff3100728c */ /* 0x000fd2000bf05270 */
[----:B------:R-:W-:Y:S05]  /*8b00*/  BRA.U !UP0, `(.L_x_131) ;  /* 0x0000000108487547 */ /* 0x000fea000b800000 */
[----:B------:R-:W2:Y:S02]  /*8b10*/  LDCU.64 UR4, c[0x0][0x890] ;  /* 0x00011200ff0477ac */ /* 0x000ea40008000a00 */
[----:B--2---:R-:W-:-:S04]  /*8b20*/  UISETP.NE.U32.AND UP0, UPT, UR4, URZ, UPT ;  /* 0x000000ff0400728c */ /* 0x004fc8000bf05070 */
[----:B------:R-:W-:-:S09]  /*8b30*/  UISETP.NE.AND.EX UP0, UPT, UR5, URZ, UPT, UP0 ;  /* 0x000000ff0500728c */ /* 0x000fd2000bf05300 */
[----:B------:R-:W-:Y:S05]  /*8b40*/  BRA.U UP0, `(.L_x_132) ;  /* 0x00000001000c7547 */ /* 0x000fea000b800000 */
[----:B------:R-:W-:-:S13]  /*8b50*/  FSETP.NEU.AND P0, PT, R35, RZ, PT ;  /* 0x000000ff2300720b */ /* 0x000fda0003f0d000 */
[----:B------:R-:W-:Y:S05]  /*8b60*/  @!P0 EXIT ;  /* 0x000000000000894d */ /* 0x000fea0003800000 */
[----:B------:R-:W-:Y:S05]  /*8b70*/  BRA `(.L_x_131) ;  /* 0x00000000002c7947 */ /* 0x000fea0003800000 */
.L_x_132:
[----:B------:R-:W-:Y:S01]  /*8b80*/  ISETP.NE.AND P0, PT, R78, RZ, PT ;  /* 0x000000ff4e00720c */ /* 0x000fe20003f05270 */
[----:B------:R-:W-:-:S12]  /*8b90*/  BSSY.RECONVERGENT B0, `(.L_x_131) ;  /* 0x0000009000007945 */ /* 0x000fd80003800200 */
[----:B------:R-:W-:Y:S05]  /*8ba0*/  @P0 BRA `(.L_x_133) ;  /* 0x0000000000140947 */ /* 0x000fea0003800000 */
[----:B------:R-:W2:Y:S02]  /*8bb0*/  LDCU.64 UR4, c[0x0][0x888] ;  /* 0x00011100ff0477ac */ /* 0x000ea40008000a00 */
[----:B--2---:R-:W-:-:S04]  /*8bc0*/  ISETP.NE.U32.AND P0, PT, RZ, UR4, PT ;  /* 0x00000004ff007c0c */ /* 0x004fc8000bf05070 */
[----:B------:R-:W-:-:S13]  /*8bd0*/  ISETP.NE.AND.EX P0, PT, RZ, UR5, PT, P0 ;  /* 0x00000005ff007c0c */ /* 0x000fda000bf05300 */
[----:B------:R-:W-:Y:S05]  /*8be0*/  @!P0 EXIT ;  /* 0x000000000000894d */ /* 0x000fea0003800000 */
[----:B------:R-:W-:Y:S05]  /*8bf0*/  BRA `(.L_x_134) ;  /* 0x0000000000087947 */ /* 0x000fea0003800000 */
.L_x_133:
[----:B------:R-:W-:-:S13]  /*8c00*/  FSETP.NEU.AND P0, PT, R35, RZ, PT ;  /* 0x000000ff2300720b */ /* 0x000fda0003f0d000 */
[----:B------:R-:W-:Y:S05]  /*8c10*/  @!P0 EXIT ;  /* 0x000000000000894d */ /* 0x000fea0003800000 */
.L_x_134:
[----:B------:R-:W-:Y:S05]  /*8c20*/  BSYNC.RECONVERGENT B0 ;  /* 0x0000000000007941 */ /* 0x000fea0003800200 */
.L_x_131:
[----:B------:R-:W-:Y:S01]  /*8c30*/  ULEA UR4, UR54, UR50, 0x3 ;  /* 0x0000003236047291 */ /* 0x000fe2000f8e18ff */
[----:B------:R-:W-:-:S04]  /*8c40*/  DEPBAR.LE SB0, 0x0 ;  /* 0x000080000000791a */ /* 0x000fc80000000000 */
[----:B------:R-:W-:-:S04]  /*8c50*/  UIADD3 UR4, UPT, UPT, UR4, 0xa0, URZ ;  /* 0x000000a004047890 */ /* 0x000fc8000fffe0ff */
[----:B------:R-:W-:-:S09]  /*8c60*/  UPRMT UR4, UR48, 0x654, UR4 ;  /* 0x0000065430047896 */ /* 0x000fd20008000004 */
[----:B------:R-:W-:Y:S01]  /*8c70*/  SYNCS.ARRIVE.TRANS64.RED.A1T0 RZ, [UR4], RZ ;  /* 0x000000ffffff79a7 */ /* 0x000fe20008100404 */
[----:B------:R-:W-:Y:S05]  /*8c80*/  EXIT ;  /* 0x000000000000794d */ /* 0x000fea0003800000 */
.L_x_25:
[----:B------:R-:W-:Y:S07]  /*8c90*/  MOV R3, UR37 ;  /* 0x0000002500037c02 */ /* 0x000fee0008000f00 */
.L_x_135:
[----:B--2---:R2:W3:Y:S02]  /*8ca0*/  SYNCS.PHASECHK.TRANS64.TRYWAIT P0, [R3+URZ+0x40], R6 ;  /* 0x00004006030075a7 */ /* 0x0044e400080011ff */
[----:B---3--:R-:W-:Y:S05]  /*8cb0*/  @!P0 NANOSLEEP.SYNCS 0x989680 ;  /* 0x009896800000895d */ /* 0x008fea0003900000 */
[----:B------:R-:W3:Y:S02]  /*8cc0*/  @!P0 SYNCS.PHASECHK.TRANS64 P0, [R3+URZ+0x40], R6 ;  /* 0x00004006030085a7 */ /* 0x000ee400080010ff */
[----:B---3--:R-:W-:Y:S05]  /*8cd0*/  @!P0 BRA `(.L_x_135) ;  /* 0xfffffffc00f08947 */ /* 0x008fea000383ffff */
[----:B------:R-:W-:Y:S05]  /*8ce0*/  BRA `(.L_x_24) ;  /* 0xffffff8c00b87947 */ /* 0x000fea000383ffff */
.L_x_32:
[----:B------:R-:W-:Y:S07]  /*8cf0*/  MOV R3, UR41 ;  /* 0x0000002900037c02 */ /* 0x000fee0008000f00 */
.L_x_136:
[----:B--2---:R2:W1:Y:S02]  /*8d00*/  SYNCS.PHASECHK.TRANS64.TRYWAIT P0, [R3+URZ+0x40], R6 ;  /* 0x00004006030075a7 */ /* 0x00446400080011ff */
[----:B-1----:R-:W-:Y:S05]  /*8d10*/  @!P0 NANOSLEEP.SYNCS 0x989680 ;  /* 0x009896800000895d */ /* 0x002fea0003900000 */
[----:B------:R-:W1:Y:S02]  /*8d20*/  @!P0 SYNCS.PHASECHK.TRANS64 P0, [R3+URZ+0x40], R6 ;  /* 0x00004006030085a7 */ /* 0x000e6400080010ff */
[----:B-1----:R-:W-:Y:S05]  /*8d30*/  @!P0 BRA `(.L_x_136) ;  /* 0xfffffffc00f08947 */ /* 0x002fea000383ffff */
[----:B------:R-:W-:Y:S05]  /*8d40*/  BRA `(.L_x_31) ;  /* 0xffffff9400147947 */ /* 0x000fea000383ffff */
.L_x_37:
[----:B-1----:R-:W-:-:S07]  /*8d50*/  MOV R2, UR35 ;  /* 0x0000002300027c02 */ /* 0x002fce0008000f00 */
.L_x_137:
[----:B-1----:R1:W3:Y:S02]  /*8d60*/  SYNCS.PHASECHK.TRANS64.TRYWAIT P0, [R2+URZ+0xd0], R3 ;  /* 0x0000d003020075a7 */ /* 0x0022e400080011ff */
[----:B---3--:R-:W-:Y:S05]  /*8d70*/  @!P0 NANOSLEEP.SYNCS 0x989680 ;  /* 0x009896800000895d */ /* 0x008fea0003900000 */
[----:B------:R-:W3:Y:S02]  /*8d80*/  @!P0 SYNCS.PHASECHK.TRANS64 P0, [R2+URZ+0xd0], R3 ;  /* 0x0000d003020085a7 */ /* 0x000ee400080010ff */
[----:B---3--:R-:W-:Y:S05]  /*8d90*/  @!P0 BRA `(.L_x_137) ;  /* 0xfffffffc00f08947 */ /* 0x008fea000383ffff */
[----:B------:R-:W-:Y:S05]  /*8da0*/  BRA `(.L_x_138) ;  /* 0xffffff98001c7947 */ /* 0x000fea000383ffff */
.L_x_41:
[----:B------:R-:W-:-:S07]  /*8db0*/  MOV R0, UR4 ;  /* 0x0000000400007c02 */ /* 0x000fce0008000f00 */
.L_x_139:
[----:B-1----:R1:W2:Y:S02]  /*8dc0*/  SYNCS.PHASECHK.TRANS64.TRYWAIT P0, [R0+URZ], R3 ;  /* 0x00000003000075a7 */ /* 0x0022a400080011ff */
[----:B--2---:R-:W-:Y:S05]  /*8dd0*/  @!P0 NANOSLEEP.SYNCS 0x989680 ;  /* 0x009896800000895d */ /* 0x004fea0003900000 */
[----:B------:R-:W2:Y:S02]  /*8de0*/  @!P0 SYNCS.PHASECHK.TRANS64 P0, [R0+URZ], R3 ;  /* 0x00000003000085a7 */ /* 0x000ea400080010ff */
[----:B--2---:R-:W-:Y:S05]  /*8df0*/  @!P0 BRA `(.L_x_139) ;  /* 0xfffffffc00f08947 */ /* 0x004fea000383ffff */
[----:B------:R-:W-:Y:S05]  /*8e00*/  BRA `(.L_x_140) ;  /* 0xffffff9c006c7947 */ /* 0x000fea000383ffff */
.L_x_42:
[----:B------:R-:W-:-:S07]  /*8e10*/  MOV R0, UR4 ;  /* 0x0000000400007c02 */ /* 0x000fce0008000f00 */
.L_x_141:
[----:B-1----:R1:W2:Y:S02]  /*8e20*/  SYNCS.PHASECHK.TRANS64.TRYWAIT P0, [R0+URZ], R3 ;  /* 0x00000003000075a7 */ /* 0x0022a400080011ff */
[----:B--2---:R-:W-:Y:S05]  /*8e30*/  @!P0 NANOSLEEP.SYNCS 0x989680 ;  /* 0x009896800000895d */ /* 0x004fea0003900000 */
[----:B------:R-:W2:Y:S02]  /*8e40*/  @!P0 SYNCS.PHASECHK.TRANS64 P0, [R0+URZ], R3 ;  /* 0x00000003000085a7 */ /* 0x000ea400080010ff */
[----:B--2---:R-:W-:Y:S05]  /*8e50*/  @!P0 BRA `(.L_x_141) ;  /* 0xfffffffc00f08947 */ /* 0x004fea000383ffff */
[----:B------:R-:W-:Y:S05]  /*8e60*/  BRA `(.L_x_142) ;  /* 0xffffff9c00787947 */ /* 0x000fea000383ffff */
.L_x_43:
[----:B------:R-:W-:-:S07]  /*8e70*/  MOV R0, UR4 ;  /* 0x0000000400007c02 */ /* 0x000fce0008000f00 */
.L_x_143:
[----:B-1----:R1:W2:Y:S02]  /*8e80*/  SYNCS.PHASECHK.TRANS64.TRYWAIT P0, [R0+URZ], R3 ;  /* 0x00000003000075a7 */ /* 0x0022a400080011ff */
[----:B--2---:R-:W-:Y:S05]  /*8e90*/  @!P0 NANOSLEEP.SYNCS 0x989680 ;  /* 0x009896800000895d */ /* 0x004fea0003900000 */
[----:B------:R-:W2:Y:S02]  /*8ea0*/  @!P0 SYNCS.PHASECHK.TRANS64 P0, [R0+URZ], R3 ;  /* 0x00000003000085a7 */ /* 0x000ea400080010ff */
[----:B--2---:R-:W-:Y:S05]  /*8eb0*/  @!P0 BRA `(.L_x_143) ;  /* 0xfffffffc00f08947 */ /* 0x004fea000383ffff */
[----:B------:R-:W-:Y:S05]  /*8ec0*/  BRA `(.L_x_144) ;  /* 0xffffff9c00847947 */ /* 0x000fea000383ffff */
.L_x_44:
[----:B------:R-:W-:-:S07]  /*8ed0*/  MOV R0, UR4 ;  /* 0x0000000400007c02 */ /* 0x000fce0008000f00 */
.L_x_145:
[----:B-1----:R1:W2:Y:S02]  /*8ee0*/  SYNCS.PHASECHK.TRANS64.TRYWAIT P0, [R0+URZ], R3 ;  /* 0x00000003000075a7 */ /* 0x0022a400080011ff */
[----:B--2---:R-:W-:Y:S05]  /*8ef0*/  @!P0 NANOSLEEP.SYNCS 0x989680 ;  /* 0x009896800000895d */ /* 0x004fea0003900000 */
[----:B------:R-:W2:Y:S02]  /*8f00*/  @!P0 SYNCS.PHASECHK.TRANS64 P0, [R0+URZ], R3 ;  /* 0x00000003000085a7 */ /* 0x000ea400080010ff */
[----:B--2---:R-:W-:Y:S05]  /*8f10*/  @!P0 BRA `(.L_x_145) ;  /* 0xfffffffc00f08947 */ /* 0x004fea000383ffff */
[----:B------:R-:W-:Y:S05]  /*8f20*/  BRA `(.L_x_146) ;  /* 0xffffff9c00907947 */ /* 0x000fea000383ffff */
.L_x_45:
[----:B------:R-:W-:-:S07]  /*8f30*/  MOV R0, UR4 ;  /* 0x0000000400007c02 */ /* 0x000fce0008000f00 */
.L_x_147:
[----:B-1----:R1:W2:Y:S02]  /*8f40*/  SYNCS.PHASECHK.TRANS64.TRYWAIT P0, [R0+URZ], R3 ;  /* 0x00000003000075a7 */ /* 0x0022a400080011ff */
[----:B--2---:R-:W-:Y:S05]  /*8f50*/  @!P0 NANOSLEEP.SYNCS 0x989680 ;  /* 0x009896800000895d */ /* 0x004fea0003900000 */
[----:B------:R-:W2:Y:S02]  /*8f60*/  @!P0 SYNCS.PHASECHK.TRANS64 P0, [R0+URZ], R3 ;  /* 0x00000003000085a7 */ /* 0x000ea400080010ff */
[----:B--2---:R-:W-:Y:S05]  /*8f70*/  @!P0 BRA `(.L_x_147) ;  /* 0xfffffffc00f08947 */ /* 0x004fea000383ffff */
[----:B------:R-:W-:Y:S05]  /*8f80*/  BRA `(.L_x_148) ;  /* 0xffffff9c009c7947 */ /* 0x000fea000383ffff */
.L_x_46:
[----:B------:R-:W-:-:S07]  /*8f90*/  MOV R0, UR4 ;  /* 0x0000000400007c02 */ /* 0x000fce0008000f00 */
.L_x_149:
[----:B-1----:R1:W2:Y:S02]  /*8fa0*/  SYNCS.PHASECHK.TRANS64.TRYWAIT P0, [R0+URZ], R3 ;  /* 0x00000003000075a7 */ /* 0x0022a400080011ff */
[----:B--2---:R-:W-:Y:S05]  /*8fb0*/  @!P0 NANOSLEEP.SYNCS 0x989680 ;  /* 0x009896800000895d */ /* 0x004fea0003900000 */
[----:B------:R-:W2:Y:S02]  /*8fc0*/  @!P0 SYNCS.PHASECHK.TRANS64 P0, [R0+URZ], R3 ;  /* 0x00000003000085a7 */ /* 0x000ea400080010ff */
[----:B--2---:R-:W-:Y:S05]  /*8fd0*/  @!P0 BRA `(.L_x_149) ;  /* 0xfffffffc00f08947 */ /* 0x004fea000383ffff */
[----:B------:R-:W-:Y:S05]  /*8fe0*/  BRA `(.L_x_150) ;  /* 0xffffff9c00a87947 */ /* 0x000fea000383ffff */
.L_x_47:
[----:B------:R-:W-:-:S07]  /*8ff0*/  MOV R0, UR4 ;  /* 0x0000000400007c02 */ /* 0x000fce0008000f00 */
.L_x_151:
[----:B-1----:R1:W2:Y:S02]  /*9000*/  SYNCS.PHASECHK.TRANS64.TRYWAIT P0, [R0+URZ], R3 ;  /* 0x00000003000075a7 */ /* 0x0022a400080011ff */
[----:B--2---:R-:W-:Y:S05]  /*9010*/  @!P0 NANOSLEEP.SYNCS 0x989680 ;  /* 0x009896800000895d */ /* 0x004fea0003900000 */
[----:B------:R-:W2:Y:S02]  /*9020*/  @!P0 SYNCS.PHASECHK.TRANS64 P0, [R0+URZ], R3 ;  /* 0x00000003000085a7 */ /* 0x000ea400080010ff */
[----:B--2---:R-:W-:Y:S05]  /*9030*/  @!P0 BRA `(.L_x_151) ;  /* 0xfffffffc00f08947 */ /* 0x004fea000383ffff */
[----:B------:R-:W-:Y:S05]  /*9040*/  BRA `(.L_x_152) ;  /* 0xffffff9c00b47947 */ /* 0x000fea000383ffff */
.L_x_50:
[----:B------:R-:W-:-:S07]  /*9050*/  MOV R4, UR48 ;  /* 0x0000003000047c02 */ /* 0x000fce0008000f00 */
.L_x_153:
[----:B--2---:R2:W3:Y:S02]  /*9060*/  SYNCS.PHASECHK.TRANS64.TRYWAIT P1, [R4+URZ+0xd8], R7 ;  /* 0x0000d807040075a7 */ /* 0x0044e400080211ff */
[----:B---3--:R-:W-:Y:S05]  /*9070*/  @!P1 NANOSLEEP.SYNCS 0x989680 ;  /* 0x009896800000995d */ /* 0x008fea0003900000 */
[----:B------:R-:W3:Y:S02]  /*9080*/  @!P1 SYNCS.PHASECHK.TRANS64 P1, [R4+URZ+0xd8], R7 ;  /* 0x0000d807040095a7 */ /* 0x000ee400080210ff */
[----:B---3--:R-:W-:Y:S05]  /*9090*/  @!P1 BRA `(.L_x_153) ;  /* 0xfffffffc00f09947 */ /* 0x008fea000383ffff */
[----:B------:R-:W-:Y:S05]  /*90a0*/  BRA `(.L_x_154) ;  /* 0xffffffa000187947 */ /* 0x000fea000383ffff */
.L_x_51:
[----:B--2---:R-:W-:-:S07]  /*90b0*/  MOV R4, UR48 ;  /* 0x0000003000047c02 */ /* 0x004fce0008000f00 */
.L_x_155:
[----:B--2---:R2:W3:Y:S02]  /*90c0*/  SYNCS.PHASECHK.TRANS64.TRYWAIT P1, [R4+URZ+0xd0], R5 ;  /* 0x0000d005040075a7 */ /* 0x0044e400080211ff */
[----:B---3--:R-:W-:Y:S05]  /*90d0*/  @!P1 NANOSLEEP.SYNCS 0x989680 ;  /* 0x009896800000995d */ /* 0x008fea0003900000 */
[----:B------:R-:W3:Y:S02]  /*90e0*/  @!P1 SYNCS.PHASECHK.TRANS64 P1, [R4+URZ+0xd0], R5 ;  /* 0x0000d005040095a7 */ /* 0x000ee400080210ff */
[----:B---3--:R-:W-:Y:S05]  /*90f0*/  @!P1 BRA `(.L_x_155) ;  /* 0xfffffffc00f09947 */ /* 0x008fea000383ffff */
[----:B------:R-:W-:Y:S05]  /*9100*/  BRA `(.L_x_156) ;  /* 0xffffffa000207947 */ /* 0x000fea000383ffff */
.L_x_59:
[----:B------:R-:W-:-:S07]  /*9110*/  MOV R0, UR7 ;  /* 0x0000000700007c02 */ /* 0x000fce0008000f00 */
.L_x_157:
[----:B---3--:R3:W4:Y:S02]  /*9120*/  SYNCS.PHASECHK.TRANS64.TRYWAIT P0, [R0+URZ+0xd0], R3 ;  /* 0x0000d003000075a7 */ /* 0x00872400080011ff */
[----:B----4-:R-:W-:Y:S05]  /*9130*/  @!P0 NANOSLEEP.SYNCS 0x989680 ;  /* 0x009896800000895d */ /* 0x010fea0003900000 */
[----:B------:R-:W4:Y:S02]  /*9140*/  @!P0 SYNCS.PHASECHK.TRANS64 P0, [R0+URZ+0xd0], R3 ;  /* 0x0000d003000085a7 */ /* 0x000f2400080010ff */
[----:B----4-:R-:W-:Y:S05]  /*9150*/  @!P0 BRA `(.L_x_157) ;  /* 0xfffffffc00f08947 */ /* 0x010fea000383ffff */
[----:B------:R-:W-:Y:S05]  /*9160*/  BRA `(.L_x_158) ;  /* 0xffffffa400a87947 */ /* 0x000fea000383ffff */
.L_x_60:
[----:B------:R-:W-:-:S07]  /*9170*/  MOV R0, UR9 ;  /* 0x0000000900007c02 */ /* 0x000fce0008000f00 */
.L_x_159:
[----:B--2---:R2:W3:Y:S02]  /*9180*/  SYNCS.PHASECHK.TRANS64.TRYWAIT P0, [R0+URZ+0xf0], R3 ;  /* 0x0000f003000075a7 */ /* 0x0044e400080011ff */
[----:B---3--:R-:W-:Y:S05]  /*9190*/  @!P0 NANOSLEEP.SYNCS 0x989680 ;  /* 0x009896800000895d */ /* 0x008fea0003900000 */
[----:B------:R-:W3:Y:S02]  /*91a0*/  @!P0 SYNCS.PHASECHK.TRANS64 P0, [R0+URZ+0xf0], R3 ;  /* 0x0000f003000085a7 */ /* 0x000ee400080010ff */
[----:B---3--:R-:W-:Y:S05]  /*91b0*/  @!P0 BRA `(.L_x_159) ;  /* 0xfffffffc00f08947 */ /* 0x008fea000383ffff */
[----:B------:R-:W-:Y:S05]  /*91c0*/  BRA `(.L_x_160) ;  /* 0xffffffa400c07947 */ /* 0x000fea000383ffff */
.L_x_63:
[----:B--2---:R-:W-:Y:S07]  /*91d0*/  MOV R0, UR8 ;  /* 0x0000000800007c02 */ /* 0x004fee0008000f00 */
.L_x_161:
[----:B--2---:R2:W3:Y:S02]  /*91e0*/  SYNCS.PHASECHK.TRANS64.TRYWAIT P0, [R0+URZ], R9 ;  /* 0x00000009000075a7 */ /* 0x0044e400080011ff */
[----:B---3--:R-:W-:Y:S05]  /*91f0*/  @!P0 NANOSLEEP.SYNCS 0x989680 ;  /* 0x009896800000895d */ /* 0x008fea0003900000 */
[----:B------:R-:W3:Y:S02]  /*9200*/  @!P0 SYNCS.PHASECHK.TRANS64 P0, [R0+URZ], R9 ;  /* 0x00000009000085a7 */ /* 0x000ee400080010ff */
[----:B---3--:R-:W-:Y:S05]  /*9210*/  @!P0 BRA `(.L_x_161) ;  /* 0xfffffffc00f08947 */ /* 0x008fea000383ffff */
[----:B------:R-:W-:Y:S05]  /*9220*/  BRA `(.L_x_62) ;  /* 0xffffffa400f07947 */ /* 0x000fea000383ffff */
.L_x_66:
[----:B------:R-:W-:-:S07]  /*9230*/  MOV R0, UR5 ;  /* 0x0000000500007c02 */ /* 0x000fce0008000f00 */
.L_x_162:
[----:B--2---:R2:W4:Y:S02]  /*9240*/  SYNCS.PHASECHK.TRANS64.TRYWAIT P0, [R0+URZ], R3 ;  /* 0x00000003000075a7 */ /* 0x00452400080011ff */
[----:B----4-:R-:W-:Y:S05]  /*9250*/  @!P0 NANOSLEEP.SYNCS 0x989680 ;  /* 0x009896800000895d */ /* 0x010fea0003900000 */
[----:B------:R-:W4:Y:S02]  /*9260*/  @!P0 SYNCS.PHASECHK.TRANS64 P0, [R0+URZ], R3 ;  /* 0x00000003000085a7 */ /* 0x000f2400080010ff */
[----:B----4-:R-:W-:Y:S05]  /*9270*/  @!P0 BRA `(.L_x_162) ;  /* 0xfffffffc00f08947 */ /* 0x010fea000383ffff */
[----:B------:R-:W-:Y:S05]  /*9280*/  BRA `(.L_x_163) ;  /* 0xffffffa800e07947 */ /* 0x000fea000383ffff */
.L_x_67:
[----:B------:R-:W-:-:S07]  /*9290*/  MOV R0, UR6 ;  /* 0x0000000600007c02 */ /* 0x000fce0008000f00 */
.L_x_164:
[----:B--2---:R2:W4:Y:S02]  /*92a0*/  SYNCS.PHASECHK.TRANS64.TRYWAIT P0, [R0+URZ], R3 ;  /* 0x00000003000075a7 */ /* 0x00452400080011ff */
[----:B----4-:R-:W-:Y:S05]  /*92b0*/  @!P0 NANOSLEEP.SYNCS 0x989680 ;  /* 0x009896800000895d */ /* 0x010fea0003900000 */
[----:B------:R-:W4:Y:S02]  /*92c0*/  @!P0 SYNCS.PHASECHK.TRANS64 P0, [R0+URZ], R3 ;  /* 0x00000003000085a7 */ /* 0x000f2400080010ff */
[----:B----4-:R-:W-:Y:S05]  /*92d0*/  @!P0 BRA `(.L_x_164) ;  /* 0xfffffffc00f08947 */ /* 0x010fea000383ffff */
[----:B------:R-:W-:Y:S05]  /*92e0*/  BRA `(.L_x_165) ;  /* 0xffffffa800ec7947 */ /* 0x000fea000383ffff */
.L_x_72:
[----:B------:R-:W-:Y:S07]  /*92f0*/  MOV R3, UR15 ;  /* 0x0000000f00037c02 */ /* 0x000fee0008000f00 */
.L_x_166:
[----:B--2---:R2:W3:Y:S02]  /*9300*/  SYNCS.PHASECHK.TRANS64.TRYWAIT P2, [R3+URZ+0xd0], R0 ;  /* 0x0000d000030075a7 */ /* 0x0044e400080411ff */
[----:B---3--:R-:W-:Y:S05]  /*9310*/  @!P2 NANOSLEEP.SYNCS 0x989680 ;  /* 0x009896800000a95d */ /* 0x008fea0003900000 */
[----:B------:R-:W3:Y:S02]  /*9320*/  @!P2 SYNCS.PHASECHK.TRANS64 P2, [R3+URZ+0xd0], R0 ;  /* 0x0000d0000300a5a7 */ /* 0x000ee400080410ff */
[----:B---3--:R-:W-:Y:S05]  /*9330*/  @!P2 BRA `(.L_x_166) ;  /* 0xfffffffc00f0a947 */ /* 0x008fea000383ffff */
[----:B------:R-:W-:Y:S05]  /*9340*/  BRA `(.L_x_167) ;  /* 0xffffffb000947947 */ /* 0x000fea000383ffff */
.L_x_75:
[----:B------:R-:W-:Y:S07]  /*9350*/  MOV R0, UR15 ;  /* 0x0000000f00007c02 */ /* 0x000fee0008000f00 */
.L_x_168:
[----:B--2---:R2:W3:Y:S02]  /*9360*/  SYNCS.PHASECHK.TRANS64.TRYWAIT P0, [R0+URZ+0xc8], R3 ;  /* 0x0000c803000075a7 */ /* 0x0044e400080011ff */
[----:B---3--:R-:W-:Y:S05]  /*9370*/  @!P0 NANOSLEEP.SYNCS 0x989680 ;  /* 0x009896800000895d */ /* 0x008fea0003900000 */
[----:B------:R-:W3:Y:S02]  /*9380*/  @!P0 SYNCS.PHASECHK.TRANS64 P0, [R0+URZ+0xc8], R3 ;  /* 0x0000c803000085a7 */ /* 0x000ee400080010ff */
[----:B---3--:R-:W-:Y:S05]  /*9390*/  @!P0 BRA `(.L_x_168) ;  /* 0xfffffffc00f08947 */ /* 0x008fea000383ffff */
[----:B------:R-:W-:Y:S05]  /*93a0*/  BRA `(.L_x_74) ;  /* 0xffffffb400a47947 */ /* 0x000fea000383ffff */
.L_x_78:
[----:B------:R-:W-:Y:S07]  /*93b0*/  MOV R3, UR15 ;  /* 0x0000000f00037c02 */ /* 0x000fee0008000f00 */
.L_x_169:
[----:B-1----:R1:W2:Y:S02]  /*93c0*/  SYNCS.PHASECHK.TRANS64.TRYWAIT P0, [R3+URZ+0xa0], R12 ;  /* 0x0000a00c030075a7 */ /* 0x0022a400080011ff */
[----:B--2---:R-:W-:Y:S05]  /*93d0*/  @!P0 NANOSLEEP.SYNCS 0x989680 ;  /* 0x009896800000895d */ /* 0x004fea0003900000 */
[----:B------:R-:W2:Y:S02]  /*93e0*/  @!P0 SYNCS.PHASECHK.TRANS64 P0, [R3+URZ+0xa0], R12 ;  /* 0x0000a00c030085a7 */ /* 0x000ea400080010ff */
[----:B--2---:R-:W-:Y:S05]  /*93f0*/  @!P0 BRA `(.L_x_169) ;  /* 0xfffffffc00f08947 */ /* 0x004fea000383ffff */
[----:B------:R-:W-:Y:S05]  /*9400*/  BRA `(.L_x_170) ;  /* 0xffffffb8005c7947 */ /* 0x000fea000383ffff */
.L_x_79:
[----:B-1----:R-:W-:Y:S07]  /*9410*/  MOV R3, UR15 ;  /* 0x0000000f00037c02 */ /* 0x002fee0008000f00 */
.L_x_171:
[----:B-1----:R1:W2:Y:S02]  /*9420*/  SYNCS.PHASECHK.TRANS64.TRYWAIT P0, [R3+URZ+0xa8], R12 ;  /* 0x0000a80c030075a7 */ /* 0x0022a400080011ff */
[----:B--2---:R-:W-:Y:S05]  /*9430*/  @!P0 NANOSLEEP.SYNCS 0x989680 ;  /* 0x009896800000895d */ /* 0x004fea0003900000 */
[----:B------:R-:W2:Y:S02]  /*9440*/  @!P0 SYNCS.PHASECHK.TRANS64 P0, [R3+URZ+0xa8], R12 ;  /* 0x0000a80c030085a7 */ /* 0x000ea400080010ff */
[----:B--2---:R-:W-:Y:S05]  /*9450*/  @!P0 BRA `(.L_x_171) ;  /* 0xfffffffc00f08947 */ /* 0x004fea000383ffff */
[----:B------:R-:W-:Y:S05]  /*9460*/  BRA `(.L_x_172) ;  /* 0xffffffb800947947 */ /* 0x000fea000383ffff */
.L_x_80:
[----:B-1----:R-:W-:Y:S07]  /*9470*/  MOV R3, UR15 ;  /* 0x0000000f00037c02 */ /* 0x002fee0008000f00 */
.L_x_173:
[----:B-1----:R1:W2:Y:S02]  /*9480*/  SYNCS.PHASECHK.TRANS64.TRYWAIT P0, [R3+URZ+0xb0], R12 ;  /* 0x0000b00c030075a7 */ /* 0x0022a400080011ff */
[----:B--2---:R-:W-:Y:S05]  /*9490*/  @!P0 NANOSLEEP.SYNCS 0x989680 ;  /* 0x009896800000895d */ /* 0x004fea0003900000 */
[----:B------:R-:W2:Y:S02]  /*94a0*/  @!P0 SYNCS.PHASECHK.TRANS64 P0, [R3+URZ+0xb0], R12 ;  /* 0x0000b00c030085a7 */ /* 0x000ea400080010ff */
[----:B--2---:R-:W-:Y:S05]  /*94b0*/  @!P0 BRA `(.L_x_173) ;  /* 0xfffffffc00f08947 */ /* 0x004fea000383ffff */
[----:B------:R-:W-:Y:S05]  /*94c0*/  BRA `(.L_x_174) ;  /* 0xffffffb800dc7947 */ /* 0x000fea000383ffff */
.L_x_81:
[----:B------:R-:W-:Y:S07]  /*94d0*/  MOV R3, UR15 ;  /* 0x0000000f00037c02 */ /* 0x000fee0008000f00 */
.L_x_175:
[----:B-1----:R1:W2:Y:S02]  /*94e0*/  SYNCS.PHASECHK.TRANS64.TRYWAIT P0, [R3+URZ+0xb8], R12 ;  /* 0x0000b80c030075a7 */ /* 0x0022a400080011ff */
[----:B--2---:R-:W-:Y:S05]  /*94f0*/  @!P0 NANOSLEEP.SYNCS 0x989680 ;  /* 0x009896800000895d */ /* 0x004fea0003900000 */
[----:B------:R-:W2:Y:S02]  /*9500*/  @!P0 SYNCS.PHASECHK.TRANS64 P0, [R3+URZ+0xb8], R12 ;  /* 0x0000b80c030085a7 */ /* 0x000ea400080010ff */
[----:B--2---:R-:W-:Y:S05]  /*9510*/  @!P0 BRA `(.L_x_175) ;  /* 0xfffffffc00f08947 */ /* 0x004fea000383ffff */
[----:B------:R-:W-:Y:S05]  /*9520*/  BRA `(.L_x_176) ;  /* 0xffffffbc00647947 */ /* 0x000fea000383ffff */
.L_x_83:
[----:B------:R-:W-:-:S07]  /*9530*/  MOV R0, UR15 ;  /* 0x0000000f00007c02 */ /* 0x000fce0008000f00 */
.L_x_177:
[----:B-1----:R1:W2:Y:S02]  /*9540*/  SYNCS.PHASECHK.TRANS64.TRYWAIT P0, [R0+URZ+0xa0], R3 ;  /* 0x0000a003000075a7 */ /* 0x0022a400080011ff */
[----:B--2---:R-:W-:Y:S05]  /*9550*/  @!P0 NANOSLEEP.SYNCS 0x989680 ;  /* 0x009896800000895d */ /* 0x004fea0003900000 */
[----:B------:R-:W2:Y:S02]  /*9560*/  @!P0 SYNCS.PHASECHK.TRANS64 P0, [R0+URZ+0xa0], R3 ;  /* 0x0000a003000085a7 */ /* 0x000ea400080010ff */
[----:B--2---:R-:W-:Y:S05]  /*9570*/  @!P0 BRA `(.L_x_177) ;  /* 0xfffffffc00f08947 */ /* 0x004fea000383ffff */
[----:B------:R-:W-:Y:S05]  /*9580*/  BRA `(.L_x_178) ;  /* 0xffffffbc00cc7947 */ /* 0x000fea000383ffff */
.L_x_84:
[----:B-1----:R-:W-:-:S07]  /*9590*/  MOV R0, UR15 ;  /* 0x0000000f00007c02 */ /* 0x002fce0008000f00 */
.L_x_179:
[----:B-1----:R1:W2:Y:S02]  /*95a0*/  SYNCS.PHASECHK.TRANS64.TRYWAIT P0, [R0+URZ+0xa8], R3 ;  /* 0x0000a803000075a7 */ /* 0x0022a400080011ff */
[----:B--2---:R-:W-:Y:S05]  /*95b0*/  @!P0 NANOSLEEP.SYNCS 0x989680 ;  /* 0x009896800000895d */ /* 0x004fea0003900000 */
[----:B------:R-:W2:Y:S02]  /*95c0*/  @!P0 SYNCS.PHASECHK.TRANS64 P0, [R0+URZ+0xa8], R3 ;  /* 0x0000a803000085a7 */ /* 0x000ea400080010ff */
[----:B--2---:R-:W-:Y:S05]  /*95d0*/  @!P0 BRA `(.L_x_179) ;  /* 0xfffffffc00f08947 */ /* 0x004fea000383ffff */
[----:B------:R-:W-:Y:S05]  /*95e0*/  BRA `(.L_x_180) ;  /* 0xffffffbc00bc7947 */ /* 0x000fea000383ffff */
.L_x_85:
[----:B-1----:R-:W-:-:S07]  /*95f0*/  MOV R0, UR15 ;  /* 0x0000000f00007c02 */ /* 0x002fce0008000f00 */
.L_x_181:
[----:B-1----:R1:W2:Y:S02]  /*9600*/  SYNCS.PHASECHK.TRANS64.TRYWAIT P0, [R0+URZ+0xb0], R3 ;  /* 0x0000b003000075a7 */ /* 0x0022a400080011ff */
[----:B--2---:R-:W-:Y:S05]  /*9610*/  @!P0 NANOSLEEP.SYNCS 0x989680 ;  /* 0x009896800000895d */ /* 0x004fea0003900000 */
[----:B------:R-:W2:Y:S02]  /*9620*/  @!P0 SYNCS.PHASECHK.TRANS64 P0, [R0+URZ+0xb0], R3 ;  /* 0x0000b003000085a7 */ /* 0x000ea400080010ff */
[----:B--2---:R-:W-:Y:S05]  /*9630*/  @!P0 BRA `(.L_x_181) ;  /* 0xfffffffc00f08947 */ /* 0x004fea000383ffff */
[----:B------:R-:W-:Y:S05]  /*9640*/  BRA `(.L_x_182) ;  /* 0xffffffbc00ac7947 */ /* 0x000fea000383ffff */
.L_x_87:
[----:B------:R-:W-:Y:S07]  /*9650*/  MOV R0, UR50 ;  /* 0x0000003200007c02 */ /* 0x000fee0008000f00 */
.L_x_183:
[----:B--2---:R2:W3:Y:S02]  /*9660*/  SYNCS.PHASECHK.TRANS64.TRYWAIT P0, [R0+URZ+0xd0], R3 ;  /* 0x0000d003000075a7 */ /* 0x0044e400080011ff */
[----:B---3--:R-:W-:Y:S05]  /*9670*/  @!P0 NANOSLEEP.SYNCS 0x989680 ;  /* 0x009896800000895d */ /* 0x008fea0003900000 */
[----:B------:R-:W3:Y:S02]  /*9680*/  @!P0 SYNCS.PHASECHK.TRANS64 P0, [R0+URZ+0xd0], R3 ;  /* 0x0000d003000085a7 */ /* 0x000ee400080010ff */
[----:B---3--:R-:W-:Y:S05]  /*9690*/  @!P0 BRA `(.L_x_183) ;  /* 0xfffffffc00f08947 */ /* 0x008fea000383ffff */
[----:B------:R-:W-:Y:S05]  /*96a0*/  BRA `(.L_x_184) ;  /* 0xffffffc000907947 */ /* 0x000fea000383ffff */
.L_x_98:
[----:B-1----:R-:W-:Y:S04]  /*96b0*/  MOV R2, UR50 ;  /* 0x0000003200027c02 */ /* 0x002fe80008000f00 */
[----:B------:R1:W3:Y:S03]  /*96c0*/  SYNCS.PHASECHK.TRANS64.TRYWAIT P1, [R2+URZ+0x80], R3 ;  /* 0x00008003020075a7 */ /* 0x0002e600080211ff */
[----:B---3--:R-:W-:Y:S05]  /*96d0*/  @!P1 NANOSLEEP.SYNCS 0x989680 ;  /* 0x009896800000995d */ /* 0x008fea0003900000 */
[----:B------:R-:W3:Y:S02]  /*96e0*/  @!P1 SYNCS.PHASECHK.TRANS64 P1, [R2+URZ+0x80], R3 ;  /* 0x00008003020095a7 */ /* 0x000ee400080210ff */
[----:B---3--:R-:W-:Y:S05]  /*96f0*/  @!P1 BRA `(.L_x_98) ;  /* 0xfffffffc00ec9947 */ /* 0x008fea000383ffff */
[----:B------:R-:W-:Y:S05]  /*9700*/  BRA `(.L_x_97) ;  /* 0xffffffd000787947 */ /* 0x000fea000383ffff */
.L_x_100:
[----:B-1----:R1:W4:Y:S02]  /*9710*/  SYNCS.PHASECHK.TRANS64.TRYWAIT P1, [R83+URZ+0xe0], R0 ;  /* 0x0000e000530075a7 */ /* 0x00232400080211ff */
[----:B----4-:R-:W-:Y:S05]  /*9720*/  @!P1 NANOSLEEP.SYNCS 0x989680 ;  /* 0x009896800000995d */ /* 0x010fea0003900000 */
[----:B------:R-:W4:Y:S02]  /*9730*/  @!P1 SYNCS.PHASECHK.TRANS64 P1, [R83+URZ+0xe0], R0 ;  /* 0x0000e000530095a7 */ /* 0x000f2400080210ff */
[----:B----4-:R-:W-:Y:S05]  /*9740*/  @!P1 BRA `(.L_x_100) ;  /* 0xfffffffc00f09947 */ /* 0x010fea000383ffff */
[----:B------:R-:W-:Y:S05]  /*9750*/  BRA `(.L_x_99) ;  /* 0xffffffd000947947 */ /* 0x000fea000383ffff */
.L_x_109:
[----:B--2---:R2:W4:Y:S02]  /*9760*/  SYNCS.PHASECHK.TRANS64.TRYWAIT P1, [R4+URZ+0x80], R3 ;  /* 0x00008003040075a7 */ /* 0x00452400080211ff */
[----:B----4-:R-:W-:Y:S05]  /*9770*/  @!P1 NANOSLEEP.SYNCS 0x989680 ;  /* 0x009896800000995d */ /* 0x010fea0003900000 */
[----:B------:R-:W4:Y:S02]  /*9780*/  @!P1 SYNCS.PHASECHK.TRANS64 P1, [R4+URZ+0x80], R3 ;  /* 0x00008003040095a7 */ /* 0x000f2400080210ff */
[----:B----4-:R-:W-:Y:S05]  /*9790*/  @!P1 BRA `(.L_x_109) ;  /* 0xfffffffc00f09947 */ /* 0x010fea000383ffff */
[----:B------:R-:W-:Y:S05]  /*97a0*/  BRA `(.L_x_108) ;  /* 0xffffffd800847947 */ /* 0x000fea000383ffff */
.L_x_117:
[----:B--2---:R2:W4:Y:S02]  /*97b0*/  SYNCS.PHASECHK.TRANS64.TRYWAIT P1, [R93+URZ+0x80], R4 ;  /* 0x000080045d0075a7 */ /* 0x00452400080211ff */
[----:B----4-:R-:W-:Y:S05]  /*97c0*/  @!P1 NANOSLEEP.SYNCS 0x989680 ;  /* 0x009896800000995d */ /* 0x010fea0003900000 */
[----:B------:R-:W4:Y:S02]  /*97d0*/  @!P1 SYNCS.PHASECHK.TRANS64 P1, [R93+URZ+0x80], R4 ;  /* 0x000080045d0095a7 */ /* 0x000f2400080210ff */
[----:B----4-:R-:W-:Y:S05]  /*97e0*/  @!P1 BRA `(.L_x_117) ;  /* 0xfffffffc00f09947 */ /* 0x010fea000383ffff */
[----:B------:R-:W-:Y:S05]  /*97f0*/  BRA `(.L_x_116) ;  /* 0xffffffe000887947 */ /* 0x000fea000383ffff */
.L_x_125:
[----:B--2---:R2:W4:Y:S02]  /*9800*/  SYNCS.PHASECHK.TRANS64.TRYWAIT P1, [R16+URZ+0x80], R3 ;  /* 0x00008003100075a7 */ /* 0x00452400080211ff */
[----:B----4-:R-:W-:Y:S05]  /*9810*/  @!P1 NANOSLEEP.SYNCS 0x989680 ;  /* 0x009896800000995d */ /* 0x010fea0003900000 */
[----:B------:R-:W4:Y:S02]  /*9820*/  @!P1 SYNCS.PHASECHK.TRANS64 P1, [R16+URZ+0x80], R3 ;  /* 0x00008003100095a7 */ /* 0x000f2400080210ff */
[----:B----4-:R-:W-:Y:S05]  /*9830*/  @!P1 BRA `(.L_x_125) ;  /* 0xfffffffc00f09947 */ /* 0x010fea000383ffff */
[----:B------:R-:W-:Y:S05]  /*9840*/  BRA `(.L_x_124) ;  /* 0xffffffe800887947 */ /* 0x000fea000383ffff */
        .weak           $__internal_0_$__cuda_sm10x_tcgen05_guardrail_trap_col_being_dealloced_not_returned_by_alloc
        .type           $__internal_0_$__cuda_sm10x_tcgen05_guardrail_trap_col_being_dealloced_not_returned_by_alloc,@function
        .size           $__internal_0_$__cuda_sm10x_tcgen05_guardrail_trap_col_being_dealloced_not_returned_by_alloc,($__internal_1_$__cuda_sm10x_tcgen05_guardrail_trap_phase_invalid_during_alloc - $__internal_0_$__cuda_sm10x_tcgen05_guardrail_trap_col_being_dealloced_not_returned_by_alloc)
$__internal_0_$__cuda_sm10x_tcgen05_guardrail_trap_col_being_dealloced_not_returned_by_alloc:
[----:B------:R-:W-:Y:S05]  /*9850*/  BPT.TRAP 0x1 ;  /* 0x000000040000795c */ /* 0x000fea0000300000 */
[----:B------:R-:W-:-:S04]  /*9860*/  HFMA2 R3, -RZ, RZ, 0, 0 ;  /* 0x00000000ff037431 */ /* 0x000fc800000001ff */
[----:B------:R-:W-:Y:S05]  /*9870*/  RET.REL.NODEC R2 `(_ZN7cutlass13device_kernelINS_4conv6kernel13ConvUniversalINS1_16ConvProblemShapeILNS1_8OperatorE2ELi2EEENS1_10collective14CollectiveConvINS1_47MainloopSm100TmaUmmaWarpSpecializedImplicitGemmILS5_2ELi8ELi2ELi1ELi2EN4cute5tupleIJNSA_1CILi2EEENSC_ILi1EEESE_EEEEENSB_IJNSC_ILi64EEENSB_IJNSC_ILi128EEEEEENSB_IJSH_EEEEEENS_10bfloat16_tESM_NSA_8TiledMMAINSA_8MMA_AtomIJNSA_20SM100_MMA_F16BF16_SSISM_SM_fLi64ELi128ELNSA_4UMMA5MajorE1ELSR_1ELNSQ_7ScaleInE0ELSS_0EEEEEENSA_6LayoutINSB_IJSE_SE_SE_EEENSB_IJNSC_ILi0EEESX_SX_EEEEENSB_IJNSA_10UnderscoreES10_S10_EEEEENS7_6detail27Sm100ImplicitGemmTileTraitsINSA_13SM90_TMA_LOADENSA_14ComposedLayoutINSA_7SwizzleILi3ELi4ELi3EEENSA_18smem_ptr_flag_bitsILi16EEENSV_INSB_IJSH_NSC_ILi8EEEEEENSB_IJSE_SH_EEEEEEEvEENS14_INSA_30SM90_TMA_LOAD_IM2COL_MULTICASTES1F_vEEEENS_8epilogue10collective18CollectiveEpilogueINS1K_23Sm100TmaWarpSpecializedILi4ELi2ELi16ELb1ELb0EEEJSL_NSB_IJNSV_ISH_SE_EENSV_INSC_ILi32EEESE_EEEEESM_NSB_IJlNSB_IJSE_llEEESX_EEESM_S1U_NS1K_6fusion15FusionCallbacksIS1O_NS1V_17LinearCombinationISM_fSM_fLNS_15FloatRoundStyleE2EEESL_S1S_JEEENSA_5SM1004TMEM4LOAD26SM100_TMEM_LOAD_16dp256b4xES15_NS16_INS17_ILi2ELi4ELi3EEES1A_NSV_INSB_IJS1B_S1Q_EEENSB_IJS1Q_SE_EEEEEEENSA_17SM75_U32x4_LDSM_NENSA_14SM90_TMA_STOREES29_NSA_17SM90_U32x4_STSM_NENSA_39AutoVectorizingCopyWithAssumedAlignmentILi128EEEEEEvvEEEEvNT_6ParamsE) ;  /* 0xffffff6402e07950 */ /* 0x000fea0003c3ffff */
        .weak           $__internal_1_$__cuda_sm10x_tcgen05_guardrail_trap_phase_invalid_during_alloc
        .type           $__internal_1_$__cuda_sm10x_tcgen05_guardrail_trap_phase_invalid_during_alloc,@function
        .size           $__internal_1_$__cuda_sm10x_tcgen05_guardrail_trap_phase_invalid_during_alloc,($__internal_2_$__cuda_sm10x_tcgen05_guardrail_trap_unallocated_columns_being_dealloced - $__internal_1_$__cuda_sm10x_tcgen05_guardrail_trap_phase_invalid_during_alloc)
$__internal_1_$__cuda_sm10x_tcgen05_guardrail_trap_phase_invalid_during_alloc:
[----:B------:R-:W-:Y:S05]  /*9880*/  BPT.TRAP 0x1 ;  /* 0x000000040000795c */ /* 0x000fea0000300000 */
[----:B------:R-:W-:-:S04]  /*9890*/  MOV R3, 0x0 ;  /* 0x0000000000037802 */ /* 0x000fc80000000f00 */
[----:B------:R-:W-:Y:S05]  /*98a0*/  RET.REL.NODEC R2 `(_ZN7cutlass13device_kernelINS_4conv6kernel13ConvUniversalINS1_16ConvProblemShapeILNS1_8OperatorE2ELi2EEENS1_10collective14CollectiveConvINS1_47MainloopSm100TmaUmmaWarpSpecializedImplicitGemmILS5_2ELi8ELi2ELi1ELi2EN4cute5tupleIJNSA_1CILi2EEENSC_ILi1EEESE_EEEEENSB_IJNSC_ILi64EEENSB_IJNSC_ILi128EEEEEENSB_IJSH_EEEEEENS_10bfloat16_tESM_NSA_8TiledMMAINSA_8MMA_AtomIJNSA_20SM100_MMA_F16BF16_SSISM_SM_fLi64ELi128ELNSA_4UMMA5MajorE1ELSR_1ELNSQ_7ScaleInE0ELSS_0EEEEEENSA_6LayoutINSB_IJSE_SE_SE_EEENSB_IJNSC_ILi0EEESX_SX_EEEEENSB_IJNSA_10UnderscoreES10_S10_EEEEENS7_6detail27Sm100ImplicitGemmTileTraitsINSA_13SM90_TMA_LOADENSA_14ComposedLayoutINSA_7SwizzleILi3ELi4ELi3EEENSA_18smem_ptr_flag_bitsILi16EEENSV_INSB_IJSH_NSC_ILi8EEEEEENSB_IJSE_SH_EEEEEEEvEENS14_INSA_30SM90_TMA_LOAD_IM2COL_MULTICASTES1F_vEEEENS_8epilogue10collective18CollectiveEpilogueINS1K_23Sm100TmaWarpSpecializedILi4ELi2ELi16ELb1ELb0EEEJSL_NSB_IJNSV_ISH_SE_EENSV_INSC_ILi32EEESE_EEEEESM_NSB_IJlNSB_IJSE_llEEESX_EEESM_S1U_NS1K_6fusion15FusionCallbacksIS1O_NS1V_17LinearCombinationISM_fSM_fLNS_15FloatRoundStyleE2EEESL_S1S_JEEENSA_5SM1004TMEM4LOAD26SM100_TMEM_LOAD_16dp256b4xES15_NS16_INS17_ILi2ELi4ELi3EEES1A_NSV_INSB_IJS1B_S1Q_EEENSB_IJS1Q_SE_EEEEEEENSA_17SM75_U32x4_LDSM_NENSA_14SM90_TMA_STOREES29_NSA_17SM90_U32x4_STSM_NENSA_39AutoVectorizingCopyWithAssumedAlignmentILi128EEEEEEvvEEEEvNT_6ParamsE) ;  /* 0xffffff6402d47950 */ /* 0x000fea0003c3ffff */
        .weak           $__internal_2_$__cuda_sm10x_tcgen05_guardrail_trap_unallocated_columns_being_dealloced
        .type           $__internal_2_$__cuda_sm10x_tcgen05_guardrail_trap_unallocated_columns_being_dealloced,@function
        .size           $__internal_2_$__cuda_sm10x_tcgen05_guardrail_trap_unallocated_columns_being_dealloced,(.L_x_186 - $__internal_2_$__cuda_sm10x_tcgen05_guardrail_trap_unallocated_columns_being_dealloced)
$__internal_2_$__cuda_sm10x_tcgen05_guardrail_trap_unallocated_columns_being_dealloced:
[----:B------:R-:W-:Y:S05]  /*98b0*/  BPT.TRAP 0x1 ;  /* 0x000000040000795c */ /* 0x000fea0000300000 */
[----:B------:R-:W-:-:S04]  /*98c0*/  HFMA2 R3, -RZ, RZ, 0, 0 ;  /* 0x00000000ff037431 */ /* 0x000fc800000001ff */
[----:B------:R-:W-:Y:S05]  /*98d0*/  RET.REL.NODEC R2 `(_ZN7cutlass13device_kernelINS_4conv6kernel13ConvUniversalINS1_16ConvProblemShapeILNS1_8OperatorE2ELi2EEENS1_10collective14CollectiveConvINS1_47MainloopSm100TmaUmmaWarpSpecializedImplicitGemmILS5_2ELi8ELi2ELi1ELi2EN4cute5tupleIJNSA_1CILi2EEENSC_ILi1EEESE_EEEEENSB_IJNSC_ILi64EEENSB_IJNSC_ILi128EEEEEENSB_IJSH_EEEEEENS_10bfloat16_tESM_NSA_8TiledMMAINSA_8MMA_AtomIJNSA_20SM100_MMA_F16BF16_SSISM_SM_fLi64ELi128ELNSA_4UMMA5MajorE1ELSR_1ELNSQ_7ScaleInE0ELSS_0EEEEEENSA_6LayoutINSB_IJSE_SE_SE_EEENSB_IJNSC_ILi0EEESX_SX_EEEEENSB_IJNSA_10UnderscoreES10_S10_EEEEENS7_6detail27Sm100ImplicitGemmTileTraitsINSA_13SM90_TMA_LOADENSA_14ComposedLayoutINSA_7SwizzleILi3ELi4ELi3EEENSA_18smem_ptr_flag_bitsILi16EEENSV_INSB_IJSH_NSC_ILi8EEEEEENSB_IJSE_SH_EEEEEEEvEENS14_INSA_30SM90_TMA_LOAD_IM2COL_MULTICASTES1F_vEEEENS_8epilogue10collective18CollectiveEpilogueINS1K_23Sm100TmaWarpSpecializedILi4ELi2ELi16ELb1ELb0EEEJSL_NSB_IJNSV_ISH_SE_EENSV_INSC_ILi32EEESE_EEEEESM_NSB_IJlNSB_IJSE_llEEESX_EEESM_S1U_NS1K_6fusion15FusionCallbacksIS1O_NS1V_17LinearCombinationISM_fSM_fLNS_15FloatRoundStyleE2EEESL_S1S_JEEENSA_5SM1004TMEM4LOAD26SM100_TMEM_LOAD_16dp256b4xES15_NS16_INS17_ILi2ELi4ELi3EEES1A_NSV_INSB_IJS1B_S1Q_EEENSB_IJS1Q_SE_EEEEEEENSA_17SM75_U32x4_LDSM_NENSA_14SM90_TMA_STOREES29_NSA_17SM90_U32x4_STSM_NENSA_39AutoVectorizingCopyWithAssumedAlignmentILi128EEEEEEvvEEEEvNT_6ParamsE) ;  /* 0xffffff6402c87950 */ /* 0x000fea0003c3ffff */
.L_x_185:
[----:B------:R-:W-:-:S00]  /*98e0*/  BRA `(.L_x_185) ;  /* 0xfffffffc00fc7947 */ /* 0x000fc0000383ffff */
[----:B------:R-:W-:-:S00]  /*98f0*/  NOP ;  /* 0x0000000000007918 */ /* 0x000fc00000000000 */
        /* <DEDUP_REMOVED lines=8> */
.L_x_186:


//--------------------- .nv.global.init           --------------------------
	.section	.nv.global.init,"aw",@progbits
.nv.global.init:
	.type		$str$29,@object
	.size		$str$29,($str$30 - $str$29)
$str$29:
        /*0000*/ 	.byte	0x28, 0x61, 0x64, 0x64, 0x72, 0x65, 0x73, 0x73, 0x20, 0x26, 0x20, 0x6d, 0x61, 0x73, 0x6b, 0x29
        /*0010*/ 	.byte	0x20, 0x3d, 0x3d, 0x20, 0x30, 0x00
	.type		$str$30,@object
	.size		$str$30,($str$28 - $str$30)
$str$30:
        /*0016*/ 	.byte	0x2f, 0x74, 0x6d, 0x70, 0x2f, 0x63, 0x75, 0x74, 0x6c, 0x61, 0x73, 0x73, 0x5f, 0x73, 0x77, 0x65
        /*0026*/ 	.byte	0x65, 0x70, 0x5f, 0x73, 0x72, 0x63, 0x2f, 0x69, 0x6e, 0x63, 0x6c, 0x75, 0x64, 0x65, 0x2f, 0x63
        /*0036*/ 	.byte	0x75, 0x74, 0x65, 0x2f, 0x70, 0x6f, 0x69, 0x6e, 0x74, 0x65, 0x72, 0x5f, 0x66, 0x6c, 0x61, 0x67
        /*0046*/ 	.byte	0x67, 0x65, 0x64, 0x2e, 0x68, 0x70, 0x70, 0x00
	.type		$str$28,@object
	.size		$str$28,($str$27 - $str$28)
$str$28:
        /*004e*/ 	.byte	0x2f, 0x74, 0x6d, 0x70, 0x2f, 0x63, 0x75, 0x74, 0x6c, 0x61, 0x73, 0x73, 0x5f, 0x73, 0x77, 0x65
        /*005e*/ 	.byte	0x65, 0x70, 0x5f, 0x73, 0x72, 0x63, 0x2f, 0x69, 0x6e, 0x63, 0x6c, 0x75, 0x64, 0x65, 0x2f, 0x63
        /*006e*/ 	.byte	0x75, 0x74, 0x65, 0x2f, 0x61, 0x74, 0x6f, 0x6d, 0x2f, 0x63, 0x6f, 0x70, 0x79, 0x5f, 0x74, 0x72
        /*007e*/ 	.byte	0x61, 0x69, 0x74, 0x73, 0x5f, 0x73, 0x6d, 0x31, 0x30, 0x30, 0x2e, 0x68, 0x70, 0x70, 0x00
	.type		$str$27,@object
	.size		$str$27,(__unnamed_1 - $str$27)
$str$27:
        /*008d*/ 	.byte	0x28, 0x28, 0x75, 0x69, 0x6e, 0x74, 0x33, 0x32, 0x5f, 0x74, 0x28, 0x74, 0x68, 0x72, 0x65, 0x61
        /*009d*/ 	.byte	0x64, 0x49, 0x64, 0x78, 0x2e, 0x78, 0x29, 0x20, 0x2f, 0x20, 0x33, 0x32, 0x29, 0x20, 0x25, 0x20
        /*00ad*/ 	.byte	0x34, 0x29, 0x20, 0x3d, 0x3d, 0x20, 0x28, 0x28, 0x28, 0x74, 0x6d, 0x65, 0x6d, 0x5f, 0x61, 0x64
        /*00bd*/ 	.byte	0x64, 0x72, 0x20, 0x3e, 0x3e, 0x20, 0x31, 0x36, 0x29, 0x20, 0x2f, 0x20, 0x33, 0x32, 0x29, 0x20
        /*00cd*/ 	.byte	0x25, 0x20, 0x34, 0x29, 0x00
	.type		__unnamed_1,@object
	.size		__unnamed_1,(__unnamed_2 - __unnamed_1)
__unnamed_1:
        /*00d2*/ 	.byte	0x61, 0x75, 0x74, 0x6f, 0x20, 0x63, 0x75, 0x74, 0x65, 0x3a, 0x3a, 0x61, 0x73, 0x5f, 0x70, 0x6f
        /* <DEDUP_REMOVED lines=24> */
        /*0262*/ 	.byte	0x30, 0x34, 0x38, 0x3e, 0x3e, 0x3e, 0x3e, 0x5d, 0x00
	.type		__unnamed_2,@object
	.size		__unnamed_2,(.L_2 - __unnamed_2)
__unnamed_2:
        /* <DEDUP_REMOVED lines=45> */
        /*053b*/ 	.byte	0x3e, 0x3e, 0x3e, 0x5d, 0x00
.L_2:


//--------------------- .nv.shared._ZN7cutlass13device_kernelINS_4conv6kernel13ConvUniversalINS1_16ConvProblemShapeILNS1_8OperatorE2ELi2EEENS1_10collective14CollectiveConvINS1_47MainloopSm100TmaUmmaWarpSpecializedImplicitGemmILS5_2ELi8ELi2ELi1ELi2EN4cute5tupleIJNSA_1CILi2EEENSC_ILi1EEESE_EEEEENSB_IJNSC_ILi64EEENSB_IJNSC_ILi128EEEEEENSB_IJSH_EEEEEENS_10bfloat16_tESM_NSA_8TiledMMAINSA_8MMA_AtomIJNSA_20SM100_MMA_F16BF16_SSISM_SM_fLi64ELi128ELNSA_4UMMA5MajorE1ELSR_1ELNSQ_7ScaleInE0ELSS_0EEEEEENSA_6LayoutINSB_IJSE_SE_SE_EEENSB_IJNSC_ILi0EEESX_SX_EEEEENSB_IJNSA_10UnderscoreES10_S10_EEEEENS7_6detail27Sm100ImplicitGemmTileTraitsINSA_13SM90_TMA_LOADENSA_14ComposedLayoutINSA_7SwizzleILi3ELi4ELi3EEENSA_18smem_ptr_flag_bitsILi16EEENSV_INSB_IJSH_NSC_ILi8EEEEEENSB_IJSE_SH_EEEEEEEvEENS14_INSA_30SM90_TMA_LOAD_IM2COL_MULTICASTES1F_vEEEENS_8epilogue10collective18CollectiveEpilogueINS1K_23Sm100TmaWarpSpecializedILi4ELi2ELi16ELb1ELb0EEEJSL_NSB_IJNSV_ISH_SE_EENSV_INSC_ILi32EEESE_EEEEESM_NSB_IJlNSB_IJSE_llEEESX_EEESM_S1U_NS1K_6fusion15FusionCallbacksIS1O_NS1V_17LinearCombinationISM_fSM_fLNS_15FloatRoundStyleE2EEESL_S1S_JEEENSA_5SM1004TMEM4LOAD26SM100_TMEM_LOAD_16dp256b4xES15_NS16_INS17_ILi2ELi4ELi3EEES1A_NSV_INSB_IJS1B_S1Q_EEENSB_IJS1Q_SE_EEEEEEENSA_17SM75_U32x4_LDSM_NENSA_14SM90_TMA_STOREES29_NSA_17SM90_U32x4_STSM_NENSA_39AutoVectorizingCopyWithAssumedAlignmentILi128EEEEEEvvEEEEvNT_6ParamsE --------------------------
	.section	.nv.shared._ZN7cutlass13device_kernelINS_4conv6kernel13ConvUniversalINS1_16ConvProblemShapeILNS1_8OperatorE2ELi2EEENS1_10collective14CollectiveConvINS1_47MainloopSm100TmaUmmaWarpSpecializedImplicitGemmILS5_2ELi8ELi2ELi1ELi2EN4cute5tupleIJNSA_1CILi2EEENSC_ILi1EEESE_EEEEENSB_IJNSC_ILi64EEENSB_IJNSC_ILi128EEEEEENSB_IJSH_EEEEEENS_10bfloat16_tESM_NSA_8TiledMMAINSA_8MMA_AtomIJNSA_20SM100_MMA_F16BF16_SSISM_SM_fLi64ELi128ELNSA_4UMMA5MajorE1ELSR_1ELNSQ_7ScaleInE0ELSS_0EEEEEENSA_6LayoutINSB_IJSE_SE_SE_EEENSB_IJNSC_ILi0EEESX_SX_EEEEENSB_IJNSA_10UnderscoreES10_S10_EEEEENS7_6detail27Sm100ImplicitGemmTileTraitsINSA_13SM90_TMA_LOADENSA_14ComposedLayoutINSA_7SwizzleILi3ELi4ELi3EEENSA_18smem_ptr_flag_bitsILi16EEENSV_INSB_IJSH_NSC_ILi8EEEEEENSB_IJSE_SH_EEEEEEEvEENS14_INSA_30SM90_TMA_LOAD_IM2COL_MULTICASTES1F_vEEEENS_8epilogue10collective18CollectiveEpilogueINS1K_23Sm100TmaWarpSpecializedILi4ELi2ELi16ELb1ELb0EEEJSL_NSB_IJNSV_ISH_SE_EENSV_INSC_ILi32EEESE_EEEEESM_NSB_IJlNSB_IJSE_llEEESX_EEESM_S1U_NS1K_6fusion15FusionCallbacksIS1O_NS1V_17LinearCombinationISM_fSM_fLNS_15FloatRoundStyleE2EEESL_S1S_JEEENSA_5SM1004TMEM4LOAD26SM100_TMEM_LOAD_16dp256b4xES15_NS16_INS17_ILi2ELi4ELi3EEES1A_NSV_INSB_IJS1B_S1Q_EEENSB_IJS1Q_SE_EEEEEEENSA_17SM75_U32x4_LDSM_NENSA_14SM90_TMA_STOREES29_NSA_17SM90_U32x4_STSM_NENSA_39AutoVectorizingCopyWithAssumedAlignmentILi128EEEEEEvvEEEEvNT_6ParamsE,"aw",@nobits
	.sectionflags	@""
	.align	16
	.zero		1024


//--------------------- .nv.shared.reserved.0     --------------------------
	.section	.nv.shared.reserved.0,"aw",@nobits
	.weak		__nv_reservedSMEM_offset_0_alias
	.size		__nv_reservedSMEM_offset_0_alias, 0, 64
	.other		__nv_reservedSMEM_offset_0_alias,@"STO_CUDA_RESERVED_SHARED STV_DEFAULT"
__nv_reservedSMEM_offset_0_alias:
	.zero		0
.nv.shared.reserved.0:
	.zero		64
	.weak		__nv_reservedSMEM_tcgen05_partition
	.type		__nv_reservedSMEM_tcgen05_partition,@object
	.size		__nv_reservedSMEM_tcgen05_partition,(.L_0 - __nv_reservedSMEM_tcgen05_partition)
__nv_reservedSMEM_tcgen05_partition:
	.zero		32
.L_0:


//--------------------- .nv.global                --------------------------
	.section	.nv.global,"aw",@nobits
.nv.global:
	.type		_ZN39_INTERNAL_4d5d4f18_4_k_cu_de36bee4_43124cute1_E,@object
	.size		_ZN39_INTERNAL_4d5d4f18_4_k_cu_de36bee4_43124cute1_E,(_ZN39_INTERNAL_4d5d4f18_4_k_cu_de36bee4_43124cuda3std3__45__cpo6cbeginE - _ZN39_INTERNAL_4d5d4f18_4_k_cu_de36bee4_43124cute1_E)
_ZN39_INTERNAL_4d5d4f18_4_k_cu_de36bee4_43124cute1_E:
	.zero		1
	.type		_ZN39_INTERNAL_4d5d4f18_4_k_cu_de36bee4_43124cuda3std3__45__cpo6cbeginE,@object
	.size		_ZN39_INTERNAL_4d5d4f18_4_k_cu_de36bee4_43124cuda3std3__45__cpo6cbeginE,(_ZN39_INTERNAL_4d5d4f18_4_k_cu_de36bee4_43124cuda3std3__48in_placeE - _ZN39_INTERNAL_4d5d4f18_4_k_cu_de36bee4_43124cuda3std3__45__cpo6cbeginE)
_ZN39_INTERNAL_4d5d4f18_4_k_cu_de36bee4_43124cuda3std3__45__cpo6cbeginE:
	.zero		1
	.type		_ZN39_INTERNAL_4d5d4f18_4_k_cu_de36bee4_43124cuda3std3__48in_placeE,@object
	.size		_ZN39_INTERNAL_4d5d4f18_4_k_cu_de36bee4_43124cuda3std3__48in_placeE,(_ZN39_INTERNAL_4d5d4f18_4_k_cu_de36bee4_43124cuda3std6ranges3__45__cpo9iter_moveE - _ZN39_INTERNAL_4d5d4f18_4_k_cu_de36bee4_43124cuda3std3__48in_placeE)
_ZN39_INTERNAL_4d5d4f18_4_k_cu_de36bee4_43124cuda3std3__48in_placeE:
	.zero		1
	.type		_ZN39_INTERNAL_4d5d4f18_4_k_cu_de36bee4_43124cuda3std6ranges3__45__cpo9iter_moveE,@object
	.size		_ZN39_INTERNAL_4d5d4f18_4_k_cu_de36bee4_43124cuda3std6ranges3__45__cpo9iter_moveE,(_ZN39_INTERNAL_4d5d4f18_4_k_cu_de36bee4_43124cuda3std3__45__cpo5beginE - _ZN39_INTERNAL_4d5d4f18_4_k_cu_de36bee4_43124cuda3std6ranges3__45__cpo9iter_moveE)
_ZN39_INTERNAL_4d5d4f18_4_k_cu_de36bee4_43124cuda3std6ranges3__45__cpo9iter_moveE:
	.zero		1
	.type		_ZN39_INTERNAL_4d5d4f18_4_k_cu_de36bee4_43124cuda3std3__45__cpo5beginE,@object
	.size		_ZN39_INTERNAL_4d5d4f18_4_k_cu_de36bee4_43124cuda3std3__45__cpo5beginE,(_ZN39_INTERNAL_4d5d4f18_4_k_cu_de36bee4_43124cuda3std3__441_GLOBAL__N__4d5d4f18_4_k_cu_de36bee4_43126ignoreE - _ZN39_INTERNAL_4d5d4f18_4_k_cu_de36bee4_43124cuda3std3__45__cpo5beginE)
_ZN39_INTERNAL_4d5d4f18_4_k_cu_de36bee4_43124cuda3std3__45__cpo5beginE:
	.zero		1
	.type		_ZN39_INTERNAL_4d5d4f18_4_k_cu_de36bee4_43124cuda3std3__441_GLOBAL__N__4d5d4f18_4_k_cu_de36bee4_43126ignoreE,@object
	.size		_ZN39_INTERNAL_4d5d4f18_4_k_cu_de36bee4_43124cuda3std3__441_GLOBAL__N__4d5d4f18_4_k_cu_de36bee4_43126ignoreE,(_ZN39_INTERNAL_4d5d4f18_4_k_cu_de36bee4_43124cute7productE - _ZN39_INTERNAL_4d5d4f18_4_k_cu_de36bee4_43124cuda3std3__441_GLOBAL__N__4d5d4f18_4_k_cu_de36bee4_43126ignoreE)
_ZN39_INTERNAL_4d5d4f18_4_k_cu_de36bee4_43124cuda3std3__441_GLOBAL__N__4d5d4f18_4_k_cu_de36bee4_43126ignoreE:
	.zero		1
	.type		_ZN39_INTERNAL_4d5d4f18_4_k_cu_de36bee4_43124cute7productE,@object
	.size		_ZN39_INTERNAL_4d5d4f18_4_k_cu_de36bee4_43124cute7productE,(_ZN39_INTERNAL_4d5d4f18_4_k_cu_de36bee4_43124cuda3std3__45__cpo3endE - _ZN39_INTERNAL_4d5d4f18_4_k_cu_de36bee4_43124cute7productE)
_ZN39_INTERNAL_4d5d4f18_4_k_cu_de36bee4_43124cute7productE:
	.zero		1
	.type		_ZN39_INTERNAL_4d5d4f18_4_k_cu_de36bee4_43124cuda3std3__45__cpo3endE,@object
	.size		_ZN39_INTERNAL_4d5d4f18_4_k_cu_de36bee4_43124cuda3std3__45__cpo3endE,(_ZN39_INTERNAL_4d5d4f18_4_k_cu_de36bee4_43124cuda3std3__419piecewise_constructE - _ZN39_INTERNAL_4d5d4f18_4_k_cu_de36bee4_43124cuda3std3__45__cpo3endE)
_ZN39_INTERNAL_4d5d4f18_4_k_cu_de36bee4_43124cuda3std3__45__cpo3endE:
	.zero		1
	.type		_ZN39_INTERNAL_4d5d4f18_4_k_cu_de36bee4_43124cuda3std3__419piecewise_constructE,@object
	.size		_ZN39_INTERNAL_4d5d4f18_4_k_cu_de36bee4_43124cuda3std3__419piecewise_constructE,(_ZN39_INTERNAL_4d5d4f18_4_k_cu_de36bee4_43124cuda3std3__45__cpo4cendE - _ZN39_INTERNAL_4d5d4f18_4_k_cu_de36bee4_43124cuda3std3__419piecewise_constructE)
_ZN39_INTERNAL_4d5d4f18_4_k_cu_de36bee4_43124cuda3std3__419piecewise_constructE:
	.zero		1
	.type		_ZN39_INTERNAL_4d5d4f18_4_k_cu_de36bee4_43124cuda3std3__45__cpo4cendE,@object
	.size		_ZN39_INTERNAL_4d5d4f18_4_k_cu_de36bee4_43124cuda3std3__45__cpo4cendE,(_ZN39_INTERNAL_4d5d4f18_4_k_cu_de36bee4_43124cuda3std6ranges3__45__cpo4swapE - _ZN39_INTERNAL_4d5d4f18_4_k_cu_de36bee4_43124cuda3std3__45__cpo4cendE)
_ZN39_INTERNAL_4d5d4f18_4_k_cu_de36bee4_43124cuda3std3__45__cpo4cendE:
	.zero		1
	.type		_ZN39_INTERNAL_4d5d4f18_4_k_cu_de36bee4_43124cuda3std6ranges3__45__cpo4swapE,@object
	.size		_ZN39_INTERNAL_4d5d4f18_4_k_cu_de36bee4_43124cuda3std6ranges3__45__cpo4swapE,(.L_10 - _ZN39_INTERNAL_4d5d4f18_4_k_cu_de36bee4_43124cuda3std6ranges3__45__cpo4swapE)
_ZN39_INTERNAL_4d5d4f18_4_k_cu_de36bee4_43124cuda3std6ranges3__45__cpo4swapE:
	.zero		1
.L_10:


//--------------------- .nv.constant0._ZN7cutlass13device_kernelINS_4conv6kernel13ConvUniversalINS1_16ConvProblemShapeILNS1_8OperatorE2ELi2EEENS1_10collective14CollectiveConvINS1_47MainloopSm100TmaUmmaWarpSpecializedImplicitGemmILS5_2ELi8ELi2ELi1ELi2EN4cute5tupleIJNSA_1CILi2EEENSC_ILi1EEESE_EEEEENSB_IJNSC_ILi64EEENSB_IJNSC_ILi128EEEEEENSB_IJSH_EEEEEENS_10bfloat16_tESM_NSA_8TiledMMAINSA_8MMA_AtomIJNSA_20SM100_MMA_F16BF16_SSISM_SM_fLi64ELi128ELNSA_4UMMA5MajorE1ELSR_1ELNSQ_7ScaleInE0ELSS_0EEEEEENSA_6LayoutINSB_IJSE_SE_SE_EEENSB_IJNSC_ILi0EEESX_SX_EEEEENSB_IJNSA_10UnderscoreES10_S10_EEEEENS7_6detail27Sm100ImplicitGemmTileTraitsINSA_13SM90_TMA_LOADENSA_14ComposedLayoutINSA_7SwizzleILi3ELi4ELi3EEENSA_18smem_ptr_flag_bitsILi16EEENSV_INSB_IJSH_NSC_ILi8EEEEEENSB_IJSE_SH_EEEEEEEvEENS14_INSA_30SM90_TMA_LOAD_IM2COL_MULTICASTES1F_vEEEENS_8epilogue10collective18CollectiveEpilogueINS1K_23Sm100TmaWarpSpecializedILi4ELi2ELi16ELb1ELb0EEEJSL_NSB_IJNSV_ISH_SE_EENSV_INSC_ILi32EEESE_EEEEESM_NSB_IJlNSB_IJSE_llEEESX_EEESM_S1U_NS1K_6fusion15FusionCallbacksIS1O_NS1V_17LinearCombinationISM_fSM_fLNS_15FloatRoundStyleE2EEESL_S1S_JEEENSA_5SM1004TMEM4LOAD26SM100_TMEM_LOAD_16dp256b4xES15_NS16_INS17_ILi2ELi4ELi3EEES1A_NSV_INSB_IJS1B_S1Q_EEENSB_IJS1Q_SE_EEEEEEENSA_17SM75_U32x4_LDSM_NENSA_14SM90_TMA_STOREES29_NSA_17SM90_U32x4_STSM_NENSA_39AutoVectorizingCopyWithAssumedAlignmentILi128EEEEEEvvEEEEvNT_6ParamsE --------------------------
	.section	.nv.constant0._ZN7cutlass13device_kernelINS_4conv6kernel13ConvUniversalINS1_16ConvProblemShapeILNS1_8OperatorE2ELi2EEENS1_10collective14CollectiveConvINS1_47MainloopSm100TmaUmmaWarpSpecializedImplicitGemmILS5_2ELi8ELi2ELi1ELi2EN4cute5tupleIJNSA_1CILi2EEENSC_ILi1EEESE_EEEEENSB_IJNSC_ILi64EEENSB_IJNSC_ILi128EEEEEENSB_IJSH_EEEEEENS_10bfloat16_tESM_NSA_8TiledMMAINSA_8MMA_AtomIJNSA_20SM100_MMA_F16BF16_SSISM_SM_fLi64ELi128ELNSA_4UMMA5MajorE1ELSR_1ELNSQ_7ScaleInE0ELSS_0EEEEEENSA_6LayoutINSB_IJSE_SE_SE_EEENSB_IJNSC_ILi0EEESX_SX_EEEEENSB_IJNSA_10UnderscoreES10_S10_EEEEENS7_6detail27Sm100ImplicitGemmTileTraitsINSA_13SM90_TMA_LOADENSA_14ComposedLayoutINSA_7SwizzleILi3ELi4ELi3EEENSA_18smem_ptr_flag_bitsILi16EEENSV_INSB_IJSH_NSC_ILi8EEEEEENSB_IJSE_SH_EEEEEEEvEENS14_INSA_30SM90_TMA_LOAD_IM2COL_MULTICASTES1F_vEEEENS_8epilogue10collective18CollectiveEpilogueINS1K_23Sm100TmaWarpSpecializedILi4ELi2ELi16ELb1ELb0EEEJSL_NSB_IJNSV_ISH_SE_EENSV_INSC_ILi32EEESE_EEEEESM_NSB_IJlNSB_IJSE_llEEESX_EEESM_S1U_NS1K_6fusion15FusionCallbacksIS1O_NS1V_17LinearCombinationISM_fSM_fLNS_15FloatRoundStyleE2EEESL_S1S_JEEENSA_5SM1004TMEM4LOAD26SM100_TMEM_LOAD_16dp256b4xES15_NS16_INS17_ILi2ELi4ELi3EEES1A_NSV_INSB_IJS1B_S1Q_EEENSB_IJS1Q_SE_EEEEEEENSA_17SM75_U32x4_LDSM_NENSA_14SM90_TMA_STOREES29_NSA_17SM90_U32x4_STSM_NENSA_39AutoVectorizingCopyWithAssumedAlignmentILi128EEEEEEvvEEEEvNT_6ParamsE,"a",@progbits
	.sectionflags	@""
	.align	4
.nv.constant0._ZN7cutlass13device_kernelINS_4conv6kernel13ConvUniversalINS1_16ConvProblemShapeILNS1_8OperatorE2ELi2EEENS1_10collective14CollectiveConvINS1_47MainloopSm100TmaUmmaWarpSpecializedImplicitGemmILS5_2ELi8ELi2ELi1ELi2EN4cute5tupleIJNSA_1CILi2EEENSC_ILi1EEESE_EEEEENSB_IJNSC_ILi64EEENSB_IJNSC_ILi128EEEEEENSB_IJSH_EEEEEENS_10bfloat16_tESM_NSA_8TiledMMAINSA_8MMA_AtomIJNSA_20SM100_MMA_F16BF16_SSISM_SM_fLi64ELi128ELNSA_4UMMA5MajorE1ELSR_1ELNSQ_7ScaleInE0ELSS_0EEEEEENSA_6LayoutINSB_IJSE_SE_SE_EEENSB_IJNSC_ILi0EEESX_SX_EEEEENSB_IJNSA_10UnderscoreES10_S10_EEEEENS7_6detail27Sm100ImplicitGemmTileTraitsINSA_13SM90_TMA_LOADENSA_14ComposedLayoutINSA_7SwizzleILi3ELi4ELi3EEENSA_18smem_ptr_flag_bitsILi16EEENSV_INSB_IJSH_NSC_ILi8EEEEEENSB_IJSE_SH_EEEEEEEvEENS14_INSA_30SM90_TMA_LOAD_IM2COL_MULTICASTES1F_vEEEENS_8epilogue10collective18CollectiveEpilogueINS1K_23Sm100TmaWarpSpecializedILi4ELi2ELi16ELb1ELb0EEEJSL_NSB_IJNSV_ISH_SE_EENSV_INSC_ILi32EEESE_EEEEESM_NSB_IJlNSB_IJSE_llEEESX_EEESM_S1U_NS1K_6fusion15FusionCallbacksIS1O_NS1V_17LinearCombinationISM_fSM_fLNS_15FloatRoundStyleE2EEESL_S1S_JEEENSA_5SM1004TMEM4LOAD26SM100_TMEM_LOAD_16dp256b4xES15_NS16_INS17_ILi2ELi4ELi3EEES1A_NSV_INSB_IJS1B_S1Q_EEENSB_IJS1Q_SE_EEEEEEENSA_17SM75_U32x4_LDSM_NENSA_14SM90_TMA_STOREES29_NSA_17SM90_U32x4_STSM_NENSA_39AutoVectorizingCopyWithAssumedAlignmentILi128EEEEEEvvEEEEvNT_6ParamsE:
	.zero		2944


//--------------------- SYMBOLS --------------------------

	.type		.nv.reservedSmem.offset0,@object
	.size		.nv.reservedSmem.offset0,0x4
	.type		.nv.reservedSmem.cap,@object
	.size		.nv.reservedSmem.cap,0x4
	.type		__assertfail,@function
